	.target	sm_90a

	.elftype	@"ET_EXEC"


//--------------------- .note.nv.tkinfo           --------------------------
	.section	.note.nv.tkinfo,"",@"SHT_NOTE"
	.sectionflags	@"SHF_NOTE_NV_TKINFO"
	.tkinfo
        /*0018*/ 	.word	0x00000002
        /*0030*/ 	.string	""
        /*0030*/ 	.string	"ptxas"
        /*0030*/ 	.string	"Cuda compilation tools, release 13.0, V13.0.88"
        /*0030*/ 	.string	"Build cuda_13.0.r13.0/compiler.36424714_0"
        /*0030*/ 	.string	"-arch sm_90a -m 64 "



//--------------------- .note.nv.cuinfo           --------------------------
	.section	.note.nv.cuinfo,"",@"SHT_NOTE"
	.sectionflags	@"SHF_NOTE_NV_CUINFO"
        /*0018*/ 	.short	0x0002
        /*001a*/ 	.short	0x005a
        /*001c*/ 	.short	0x0082
	.zero		2


//--------------------- .nv.info                  --------------------------
	.section	.nv.info,"",@"SHT_CUDA_INFO"
	.align	4


	//----- nvinfo : EIATTR_REGCOUNT
	.align		4
        /*0000*/ 	.byte	0x04, 0x2f
        /*0002*/ 	.short	(.L_12 - .L_11)
	.align		4
.L_11:
        /*0004*/ 	.word	index@(_ZN7cutlass13device_kernelINS_4gemm6kernel13GemmUniversalIN4cute5tupleIJiiiiEEENS1_10collective13CollectiveMmaINS1_37MainloopSm90TmaGmmaWarpSpecializedFP8ILi6ENS5_IJNS4_1CILi1EEESB_SB_EEENS1_35KernelTmaWarpSpecializedCooperativeEEENS5_IJNSA_ILi192EEENSA_ILi80EEENSA_ILi128EEEEEENS_12float_e4m3_tENS5_IJlSB_lEEESJ_SK_NS4_8TiledMMAINS4_8MMA_AtomIJNS4_4SM904GMMA30MMA_64x16x32_F32E4M3E4M3_SS_TNILNSO_7ScaleInE1ELSQ_1EEEEEENS4_6LayoutINS5_IJNSA_ILi2EEESB_SB_EEENS5_IJSB_NSA_ILi0EEESW_EEEEENS5_IJNS4_10UnderscoreESZ_SZ_EEEEENS4_13SM90_TMA_LOADENS4_14ComposedLayoutINS4_7SwizzleILi3ELi4ELi3EEENS4_18smem_ptr_flag_bitsILi8EEENST_INS5_IJNSA_ILi8EEESH_EEENS5_IJSH_SB_EEEEEEEvNS4_8identityES12_S1C_vS1D_EENS_8epilogue10collective6detail29Sm90TmaWarpSpecializedAdapterINS1G_15DefaultEpilogueISJ_SK_SK_NS1F_6thread17LinearCombinationISJ_Li1EffLNS1K_9ScaleType4KindE0ELNS_15FloatRoundStyleE2ESJ_EENS1_15EpilogueDefaultEEEEEvvEEEEvNT_6ParamsE)
        /*0008*/ 	.word	0x000000a8


	//----- nvinfo : EIATTR_FRAME_SIZE
	.align		4
.L_12:
        /*000c*/ 	.byte	0x04, 0x11
        /*000e*/ 	.short	(.L_14 - .L_13)
	.align		4
.L_13:
        /*0010*/ 	.word	index@(_ZN7cutlass13device_kernelINS_4gemm6kernel13GemmUniversalIN4cute5tupleIJiiiiEEENS1_10collective13CollectiveMmaINS1_37MainloopSm90TmaGmmaWarpSpecializedFP8ILi6ENS5_IJNS4_1CILi1EEESB_SB_EEENS1_35KernelTmaWarpSpecializedCooperativeEEENS5_IJNSA_ILi192EEENSA_ILi80EEENSA_ILi128EEEEEENS_12float_e4m3_tENS5_IJlSB_lEEESJ_SK_NS4_8TiledMMAINS4_8MMA_AtomIJNS4_4SM904GMMA30MMA_64x16x32_F32E4M3E4M3_SS_TNILNSO_7ScaleInE1ELSQ_1EEEEEENS4_6LayoutINS5_IJNSA_ILi2EEESB_SB_EEENS5_IJSB_NSA_ILi0EEESW_EEEEENS5_IJNS4_10UnderscoreESZ_SZ_EEEEENS4_13SM90_TMA_LOADENS4_14ComposedLayoutINS4_7SwizzleILi3ELi4ELi3EEENS4_18smem_ptr_flag_bitsILi8EEENST_INS5_IJNSA_ILi8EEESH_EEENS5_IJSH_SB_EEEEEEEvNS4_8identityES12_S1C_vS1D_EENS_8epilogue10collective6detail29Sm90TmaWarpSpecializedAdapterINS1G_15DefaultEpilogueISJ_SK_SK_NS1F_6thread17LinearCombinationISJ_Li1EffLNS1K_9ScaleType4KindE0ELNS_15FloatRoundStyleE2ESJ_EENS1_15EpilogueDefaultEEEEEvvEEEEvNT_6ParamsE)
        /*0014*/ 	.word	0x00000000


	//----- nvinfo : EIATTR_MIN_STACK_SIZE
	.align		4
.L_14:
        /*0018*/ 	.byte	0x04, 0x12
        /*001a*/ 	.short	(.L_16 - .L_15)
	.align		4
.L_15:
        /*001c*/ 	.word	index@(_ZN7cutlass13device_kernelINS_4gemm6kernel13GemmUniversalIN4cute5tupleIJiiiiEEENS1_10collective13CollectiveMmaINS1_37MainloopSm90TmaGmmaWarpSpecializedFP8ILi6ENS5_IJNS4_1CILi1EEESB_SB_EEENS1_35KernelTmaWarpSpecializedCooperativeEEENS5_IJNSA_ILi192EEENSA_ILi80EEENSA_ILi128EEEEEENS_12float_e4m3_tENS5_IJlSB_lEEESJ_SK_NS4_8TiledMMAINS4_8MMA_AtomIJNS4_4SM904GMMA30MMA_64x16x32_F32E4M3E4M3_SS_TNILNSO_7ScaleInE1ELSQ_1EEEEEENS4_6LayoutINS5_IJNSA_ILi2EEESB_SB_EEENS5_IJSB_NSA_ILi0EEESW_EEEEENS5_IJNS4_10UnderscoreESZ_SZ_EEEEENS4_13SM90_TMA_LOADENS4_14ComposedLayoutINS4_7SwizzleILi3ELi4ELi3EEENS4_18smem_ptr_flag_bitsILi8EEENST_INS5_IJNSA_ILi8EEESH_EEENS5_IJSH_SB_EEEEEEEvNS4_8identityES12_S1C_vS1D_EENS_8epilogue10collective6detail29Sm90TmaWarpSpecializedAdapterINS1G_15DefaultEpilogueISJ_SK_SK_NS1F_6thread17LinearCombinationISJ_Li1EffLNS1K_9ScaleType4KindE0ELNS_15FloatRoundStyleE2ESJ_EENS1_15EpilogueDefaultEEEEEvvEEEEvNT_6ParamsE)
        /*0020*/ 	.word	0x00000000
.L_16:


//--------------------- .nv.compat                --------------------------
	.section	.nv.compat,"",@"SHT_CUDA_COMPAT_INFO"
	.align	4
        /*0000*/ 	.byte	0x02, 0x09, 0x01, 0x00, 0x02, 0x02, 0x04, 0x00, 0x02, 0x05, 0x05, 0x00, 0x03, 0x07, 0x01, 0x01
        /*0010*/ 	.byte	0x02, 0x03, 0x01, 0x00, 0x02, 0x06, 0x01, 0x00, 0x04, 0x0b, 0x08, 0x00, 0x00, 0x00, 0x00, 0x00
        /*0020*/ 	.byte	0x00, 0x00, 0x00, 0x00


//--------------------- .nv.info._ZN7cutlass13device_kernelINS_4gemm6kernel13GemmUniversalIN4cute5tupleIJiiiiEEENS1_10collective13CollectiveMmaINS1_37MainloopSm90TmaGmmaWarpSpecializedFP8ILi6ENS5_IJNS4_1CILi1EEESB_SB_EEENS1_35KernelTmaWarpSpecializedCooperativeEEENS5_IJNSA_ILi192EEENSA_ILi80EEENSA_ILi128EEEEEENS_12float_e4m3_tENS5_IJlSB_lEEESJ_SK_NS4_8TiledMMAINS4_8MMA_AtomIJNS4_4SM904GMMA30MMA_64x16x32_F32E4M3E4M3_SS_TNILNSO_7ScaleInE1ELSQ_1EEEEEENS4_6LayoutINS5_IJNSA_ILi2EEESB_SB_EEENS5_IJSB_NSA_ILi0EEESW_EEEEENS5_IJNS4_10UnderscoreESZ_SZ_EEEEENS4_13SM90_TMA_LOADENS4_14ComposedLayoutINS4_7SwizzleILi3ELi4ELi3EEENS4_18smem_ptr_flag_bitsILi8EEENST_INS5_IJNSA_ILi8EEESH_EEENS5_IJSH_SB_EEEEEEEvNS4_8identityES12_S1C_vS1D_EENS_8epilogue10collective6detail29Sm90TmaWarpSpecializedAdapterINS1G_15DefaultEpilogueISJ_SK_SK_NS1F_6thread17LinearCombinationISJ_Li1EffLNS1K_9ScaleType4KindE0ELNS_15FloatRoundStyleE2ESJ_EENS1_15EpilogueDefaultEEEEEvvEEEEvNT_6ParamsE --------------------------
	.section	.nv.info._ZN7cutlass13device_kernelINS_4gemm6kernel13GemmUniversalIN4cute5tupleIJiiiiEEENS1_10collective13CollectiveMmaINS1_37MainloopSm90TmaGmmaWarpSpecializedFP8ILi6ENS5_IJNS4_1CILi1EEESB_SB_EEENS1_35KernelTmaWarpSpecializedCooperativeEEENS5_IJNSA_ILi192EEENSA_ILi80EEENSA_ILi128EEEEEENS_12float_e4m3_tENS5_IJlSB_lEEESJ_SK_NS4_8TiledMMAINS4_8MMA_AtomIJNS4_4SM904GMMA30MMA_64x16x32_F32E4M3E4M3_SS_TNILNSO_7ScaleInE1ELSQ_1EEEEEENS4_6LayoutINS5_IJNSA_ILi2EEESB_SB_EEENS5_IJSB_NSA_ILi0EEESW_EEEEENS5_IJNS4_10UnderscoreESZ_SZ_EEEEENS4_13SM90_TMA_LOADENS4_14ComposedLayoutINS4_7SwizzleILi3ELi4ELi3EEENS4_18smem_ptr_flag_bitsILi8EEENST_INS5_IJNSA_ILi8EEESH_EEENS5_IJSH_SB_EEEEEEEvNS4_8identityES12_S1C_vS1D_EENS_8epilogue10collective6detail29Sm90TmaWarpSpecializedAdapterINS1G_15DefaultEpilogueISJ_SK_SK_NS1F_6thread17LinearCombinationISJ_Li1EffLNS1K_9ScaleType4KindE0ELNS_15FloatRoundStyleE2ESJ_EENS1_15EpilogueDefaultEEEEEvvEEEEvNT_6ParamsE,"",@"SHT_CUDA_INFO"
	.sectionflags	@""
	.align	4


	//----- nvinfo : EIATTR_CUDA_API_VERSION
	.align		4
        /*0000*/ 	.byte	0x04, 0x37
        /*0002*/ 	.short	(.L_18 - .L_17)
.L_17:
        /*0004*/ 	.word	0x00000082


	//----- nvinfo : EIATTR_KPARAM_INFO
	.align		4
.L_18:
        /*0008*/ 	.byte	0x04, 0x17
        /*000a*/ 	.short	(.L_20 - .L_19)
.L_19:
        /*000c*/ 	.word	0x00000000
        /*0010*/ 	.short	0x0000
        /*0012*/ 	.short	0x0070
        /*0014*/ 	.byte	0x00, 0xf0, 0x01, 0x10


	//----- nvinfo : EIATTR_SPARSE_MMA_MASK
	.align		4
.L_20:
        /*0018*/ 	.byte	0x03, 0x50
        /*001a*/ 	.short	0x0000


	//----- nvinfo : EIATTR_MAXREG_COUNT
	.align		4
        /*001c*/ 	.byte	0x03, 0x1b
        /*001e*/ 	.short	0x00a8


	//----- nvinfo : EIATTR_NUM_BARRIERS
	.align		4
        /*0020*/ 	.byte	0x02, 0x4c
        /*0022*/ 	.byte	0x01
	.zero		1


	//----- nvinfo : EIATTR_MERCURY_ISA_VERSION
	.align		4
        /*0024*/ 	.byte	0x03, 0x5f
        /*0026*/ 	.short	0x0101


	//----- nvinfo : EIATTR_INT_WARP_WIDE_INSTR_OFFSETS
	.align		4
        /*0028*/ 	.byte	0x04, 0x31
        /*002a*/ 	.short	(.L_22 - .L_21)


	//   ....[0]....
.L_21:
        /*002c*/ 	.word	0x00000480


	//   ....[1]....
        /*0030*/ 	.word	0x00000490


	//   ....[2]....
        /*0034*/ 	.word	0x00000580


	//----- nvinfo : EIATTR_COOP_GROUP_MASK_REGIDS
	.align		4
.L_22:
        /*0038*/ 	.byte	0x04, 0x29
        /*003a*/ 	.short	(.L_24 - .L_23)


	//   ....[0]....
.L_23:
        /*003c*/ 	.word	0xffffffff


	//   ....[1]....
        /*0040*/ 	.word	0xffffffff


	//   ....[2]....
        /*0044*/ 	.word	0xffffffff


	//   ....[3]....
        /*0048*/ 	.word	0xffffffff


	//   ....[4]....
        /*004c*/ 	.word	0xffffffff


	//----- nvinfo : EIATTR_COOP_GROUP_INSTR_OFFSETS
	.align		4
.L_24:
        /*0050*/ 	.byte	0x04, 0x28
        /*0052*/ 	.short	(.L_26 - .L_25)


	//   ....[0]....
.L_25:
        /*0054*/ 	.word	0x00000060


	//   ....[1]....
        /*0058*/ 	.word	0x00000070


	//   ....[2]....
        /*005c*/ 	.word	0x00000190


	//   ....[3]....
        /*0060*/ 	.word	0x000003e0


	//   ....[4]....
        /*0064*/ 	.word	0x00001080


	//----- nvinfo : EIATTR_REG_RECONFIG
	.align		4
.L_26:
        /*0068*/ 	.byte	0x01, 0x54
	.zero		2


	//----- nvinfo : EIATTR_MBARRIER_INSTR_OFFSETS
	.align		4
        /*006c*/ 	.byte	0x04, 0x39
        /*006e*/ 	.short	(.L_28 - .L_27)


	//   ....[0]....
.L_27:
        /*0070*/ 	.word	0x00000310
        /*0074*/ 	.word	0x000000ff
        /*0078*/ 	.word	0x00000000
        /*007c*/ 	.short	0x0100
        /*007e*/ 	.byte	0x0a
	.zero		1


	//   ....[1]....
        /*0080*/ 	.word	0x00000320
        /*0084*/ 	.word	0x000000ff
        /*0088*/ 	.word	0x00000030
        /*008c*/ 	.short	0x0100
        /*008e*/ 	.byte	0x0a
	.zero		1


	//   ....[2]....
        /*0090*/ 	.word	0x00000330
        /*0094*/ 	.word	0x000000ff
        /*0098*/ 	.word	0x00000008
        /*009c*/ 	.short	0x0100
        /*009e*/ 	.byte	0x0a
	.zero		1


	//   ....[3]....
        /*00a0*/ 	.word	0x00000340
        /*00a4*/ 	.word	0x000000ff
        /*00a8*/ 	.word	0x00000038
        /*00ac*/ 	.short	0x0100
        /*00ae*/ 	.byte	0x0a
	.zero		1


	//   ....[4]....
        /*00b0*/ 	.word	0x00000350
        /*00b4*/ 	.word	0x000000ff
        /*00b8*/ 	.word	0x00000010
        /*00bc*/ 	.short	0x0100
        /*00be*/ 	.byte	0x0a
	.zero		1


	//   ....[5]....
        /*00c0*/ 	.word	0x00000360
        /*00c4*/ 	.word	0x000000ff
        /*00c8*/ 	.word	0x00000040
        /*00cc*/ 	.short	0x0100
        /*00ce*/ 	.byte	0x0a
	.zero		1


	//   ....[6]....
        /*00d0*/ 	.word	0x00000370
        /*00d4*/ 	.word	0x000000ff
        /*00d8*/ 	.word	0x00000018
        /*00dc*/ 	.short	0x0100
        /*00de*/ 	.byte	0x0a
	.zero		1


	//   ....[7]....
        /*00e0*/ 	.word	0x00000380
        /*00e4*/ 	.word	0x000000ff
        /*00e8*/ 	.word	0x00000048
        /*00ec*/ 	.short	0x0100
        /*00ee*/ 	.byte	0x0a
	.zero		1


	//   ....[8]....
        /*00f0*/ 	.word	0x00000390
        /*00f4*/ 	.word	0x000000ff
        /*00f8*/ 	.word	0x00000020
        /*00fc*/ 	.short	0x0100
        /*00fe*/ 	.byte	0x0a
	.zero		1


	//   ....[9]....
        /*0100*/ 	.word	0x000003a0
        /*0104*/ 	.word	0x000000ff
        /*0108*/ 	.word	0x00000050
        /*010c*/ 	.short	0x0100
        /*010e*/ 	.byte	0x0a
	.zero		1


	//   ....[10]....
        /*0110*/ 	.word	0x000003b0
        /*0114*/ 	.word	0x000000ff
        /*0118*/ 	.word	0x00000028
        /*011c*/ 	.short	0x0100
        /*011e*/ 	.byte	0x0a
	.zero		1


	//   ....[11]....
        /*0120*/ 	.word	0x000003c0
        /*0124*/ 	.word	0x000000ff
        /*0128*/ 	.word	0x00000058
        /*012c*/ 	.short	0x0100
        /*012e*/ 	.byte	0x0a
	.zero		1


	//   ....[12]....
        /*0130*/ 	.word	0x000005b0
        /*0134*/ 	.word	0x000000ff
        /*0138*/ 	.word	0x00000070
        /*013c*/ 	.short	0x0100
        /*013e*/ 	.byte	0x08
	.zero		1


	//   ....[13]....
        /*0140*/ 	.word	0x000005e0
        /*0144*/ 	.word	0x000000ff
        /*0148*/ 	.word	0x00000078
        /*014c*/ 	.short	0x0100
        /*014e*/ 	.byte	0x08
	.zero		1


	//   ....[14]....
        /*0150*/ 	.word	0x000016b0
        /*0154*/ 	.word	0x000000ff
        /*0158*/ 	.word	0x00000000
        /*015c*/ 	.short	0x010a
        /*015e*/ 	.byte	0x0f
	.zero		1


	//   ....[15]....
        /*0160*/ 	.word	0x00001710
        /*0164*/ 	.word	0x000000ff
        /*0168*/ 	.word	0x00000000
        /*016c*/ 	.short	0x010a
        /*016e*/ 	.byte	0x0f
	.zero		1


	//   ....[16]....
        /*0170*/ 	.word	0x00002b60
        /*0174*/ 	.word	0x000000ff
        /*0178*/ 	.word	0x00000000
        /*017c*/ 	.short	0x010a
        /*017e*/ 	.byte	0x12
	.zero		1


	//   ....[17]....
        /*0180*/ 	.word	0x00002ba0
        /*0184*/ 	.word	0x000000ff
        /*0188*/ 	.word	0x00000000
        /*018c*/ 	.short	0x010a
        /*018e*/ 	.byte	0x12
	.zero		1


	//   ....[18]....
        /*0190*/ 	.word	0x00003ca0
        /*0194*/ 	.word	0x000000ff
        /*0198*/ 	.word	0x00000000
        /*019c*/ 	.short	0x0101
        /*019e*/ 	.byte	0x11
	.zero		1


	//   ....[19]....
        /*01a0*/ 	.word	0x00004430
        /*01a4*/ 	.word	0x000000ff
        /*01a8*/ 	.word	0x00000000
        /*01ac*/ 	.short	0x0101
        /*01ae*/ 	.byte	0x06
	.zero		1


	//   ....[20]....
        /*01b0*/ 	.word	0x0000b070
        /*01b4*/ 	.word	0x0000000f
        /*01b8*/ 	.word	0x00000030
        /*01bc*/ 	.short	0x010a
        /*01be*/ 	.byte	0x3f
	.zero		1


	//   ....[21]....
        /*01c0*/ 	.word	0x0000b400
        /*01c4*/ 	.word	0x00000006
        /*01c8*/ 	.word	0x00000078
        /*01cc*/ 	.short	0x0101
        /*01ce*/ 	.byte	0x3f
	.zero		1


	//   ....[22]....
        /*01d0*/ 	.word	0x0000bb40
        /*01d4*/ 	.word	0x00000005
        /*01d8*/ 	.word	0x00000000
        /*01dc*/ 	.short	0x010a
        /*01de*/ 	.byte	0x3f
	.zero		1


	//   ....[23]....
        /*01e0*/ 	.word	0x0000bbc0
        /*01e4*/ 	.word	0x00000007
        /*01e8*/ 	.word	0x00000000
        /*01ec*/ 	.short	0x010a
        /*01ee*/ 	.byte	0x3f
	.zero		1


	//   ....[24]....
        /*01f0*/ 	.word	0x0000bc50
        /*01f4*/ 	.word	0x00000006
        /*01f8*/ 	.word	0x00000000
        /*01fc*/ 	.short	0x010a
        /*01fe*/ 	.byte	0x3f
	.zero		1


	//   ....[25]....
        /*0200*/ 	.word	0x0000bce0
        /*0204*/ 	.word	0x00000009
        /*0208*/ 	.word	0x00000000
        /*020c*/ 	.short	0x010a
        /*020e*/ 	.byte	0x3f
	.zero		1


	//   ....[26]....
        /*0210*/ 	.word	0x0000bd70
        /*0214*/ 	.word	0x00000006
        /*0218*/ 	.word	0x00000000
        /*021c*/ 	.short	0x010a
        /*021e*/ 	.byte	0x3f
	.zero		1


	//   ....[27]....
        /*0220*/ 	.word	0x0000be00
        /*0224*/ 	.word	0x00000003
        /*0228*/ 	.word	0x00000000
        /*022c*/ 	.short	0x010a
        /*022e*/ 	.byte	0x3f
	.zero		1


	//   ....[28]....
        /*0230*/ 	.word	0x0000be70
        /*0234*/ 	.word	0x00000007
        /*0238*/ 	.word	0x00000000
        /*023c*/ 	.short	0x010a
        /*023e*/ 	.byte	0x3f
	.zero		1


	//   ....[29]....
        /*0240*/ 	.word	0x0000bed0
        /*0244*/ 	.word	0x000000a7
        /*0248*/ 	.word	0x00000000
        /*024c*/ 	.short	0x010a
        /*024e*/ 	.byte	0x3f
	.zero		1


	//   ....[30]....
        /*0250*/ 	.word	0x0000bfa0
        /*0254*/ 	.word	0x0000000f
        /*0258*/ 	.word	0x00000030
        /*025c*/ 	.short	0x010a
        /*025e*/ 	.byte	0x3f
	.zero		1


	//   ....[31]....
        /*0260*/ 	.word	0x0000c080
        /*0264*/ 	.word	0x00000005
        /*0268*/ 	.word	0x00000000
        /*026c*/ 	.short	0x010a
        /*026e*/ 	.byte	0x3f
	.zero		1


	//   ....[32]....
        /*0270*/ 	.word	0x0000c0d0
        /*0274*/ 	.word	0x00000007
        /*0278*/ 	.word	0x00000000
        /*027c*/ 	.short	0x010a
        /*027e*/ 	.byte	0x3f
	.zero		1


	//   ....[33]....
        /*0280*/ 	.word	0x0000c120
        /*0284*/ 	.word	0x00000006
        /*0288*/ 	.word	0x00000000
        /*028c*/ 	.short	0x010a
        /*028e*/ 	.byte	0x3f
	.zero		1


	//   ....[34]....
        /*0290*/ 	.word	0x0000c170
        /*0294*/ 	.word	0x00000009
        /*0298*/ 	.word	0x00000000
        /*029c*/ 	.short	0x010a
        /*029e*/ 	.byte	0x3f
	.zero		1


	//   ....[35]....
        /*02a0*/ 	.word	0x0000c1c0
        /*02a4*/ 	.word	0x00000006
        /*02a8*/ 	.word	0x00000000
        /*02ac*/ 	.short	0x010a
        /*02ae*/ 	.byte	0x3f
	.zero		1


	//----- nvinfo : EIATTR_NUM_MBARRIERS
	.align		4
.L_28:
        /*02b0*/ 	.byte	0x03, 0x38
        /*02b2*/ 	.short	0x000e


	//----- nvinfo : EIATTR_EXIT_INSTR_OFFSETS
	.align		4
        /*02b4*/ 	.byte	0x04, 0x1c
        /*02b6*/ 	.short	(.L_30 - .L_29)


	//   ....[0]....
.L_29:
        /*02b8*/ 	.word	0x00000640


	//   ....[1]....
        /*02bc*/ 	.word	0x00000f50


	//   ....[2]....
        /*02c0*/ 	.word	0x0000a6e0


	//   ....[3]....
        /*02c4*/ 	.word	0x0000ad10


	//   ....[4]....
        /*02c8*/ 	.word	0x0000be50


	//----- nvinfo : EIATTR_MAX_THREADS
	.align		4
.L_30:
        /*02cc*/ 	.byte	0x04, 0x05
        /*02ce*/ 	.short	(.L_32 - .L_31)
.L_31:
        /*02d0*/ 	.word	0x00000180
        /*02d4*/ 	.word	0x00000001
        /*02d8*/ 	.word	0x00000001


	//----- nvinfo : EIATTR_CRS_STACK_SIZE
	.align		4
.L_32:
        /*02dc*/ 	.byte	0x04, 0x1e
        /*02de*/ 	.short	(.L_34 - .L_33)
.L_33:
        /*02e0*/ 	.word	0x00000000


	//----- nvinfo : EIATTR_CBANK_PARAM_SIZE
	.align		4
.L_34:
        /*02e4*/ 	.byte	0x03, 0x19
        /*02e6*/ 	.short	0x0470


	//----- nvinfo : EIATTR_PARAM_CBANK
	.align		4
        /*02e8*/ 	.byte	0x04, 0x0a
        /*02ea*/ 	.short	(.L_36 - .L_35)
	.align		4
.L_35:
        /*02ec*/ 	.word	index@(.nv.constant0._ZN7cutlass13device_kernelINS_4gemm6kernel13GemmUniversalIN4cute5tupleIJiiiiEEENS1_10collective13CollectiveMmaINS1_37MainloopSm90TmaGmmaWarpSpecializedFP8ILi6ENS5_IJNS4_1CILi1EEESB_SB_EEENS1_35KernelTmaWarpSpecializedCooperativeEEENS5_IJNSA_ILi192EEENSA_ILi80EEENSA_ILi128EEEEEENS_12float_e4m3_tENS5_IJlSB_lEEESJ_SK_NS4_8TiledMMAINS4_8MMA_AtomIJNS4_4SM904GMMA30MMA_64x16x32_F32E4M3E4M3_SS_TNILNSO_7ScaleInE1ELSQ_1EEEEEENS4_6LayoutINS5_IJNSA_ILi2EEESB_SB_EEENS5_IJSB_NSA_ILi0EEESW_EEEEENS5_IJNS4_10UnderscoreESZ_SZ_EEEEENS4_13SM90_TMA_LOADENS4_14ComposedLayoutINS4_7SwizzleILi3ELi4ELi3EEENS4_18smem_ptr_flag_bitsILi8EEENST_INS5_IJNSA_ILi8EEESH_EEENS5_IJSH_SB_EEEEEEEvNS4_8identityES12_S1C_vS1D_EENS_8epilogue10collective6detail29Sm90TmaWarpSpecializedAdapterINS1G_15DefaultEpilogueISJ_SK_SK_NS1F_6thread17LinearCombinationISJ_Li1EffLNS1K_9ScaleType4KindE0ELNS_15FloatRoundStyleE2ESJ_EENS1_15EpilogueDefaultEEEEEvvEEEEvNT_6ParamsE)
        /*02f0*/ 	.short	0x0210
        /*02f2*/ 	.short	0x0470


	//----- nvinfo : EIATTR_SW_WAR
	.align		4
.L_36:
        /*02f4*/ 	.byte	0x04, 0x36
        /*02f6*/ 	.short	(.L_38 - .L_37)
.L_37:
        /*02f8*/ 	.word	0x00000008
.L_38:


//--------------------- .nv.callgraph             --------------------------
	.section	.nv.callgraph,"",@"SHT_CUDA_CALLGRAPH"
	.align	4
	.sectionentsize	8
	.align		4
        /*0000*/ 	.word	0x00000000
	.align		4
        /*0004*/ 	.word	0xffffffff
	.align		4
        /*0008*/ 	.word	0x00000000
	.align		4
        /*000c*/ 	.word	0xfffffffe
	.align		4
        /*0010*/ 	.word	0x00000000
	.align		4
        /*0014*/ 	.word	0xfffffffd
	.align		4
        /*0018*/ 	.word	0x00000000
	.align		4
        /*001c*/ 	.word	0xfffffffc


//--------------------- .nv.constant4             --------------------------
	.section	.nv.constant4,"a",@progbits
	.align	8
	.align		8
.nv.constant4:
        /*0000*/ 	.dword	_ZN39_INTERNAL_49865255_4_k_cu_f3bbd661_53594cuda3std3__45__cpo5beginE
	.align		8
        /*0008*/ 	.dword	_ZN39_INTERNAL_49865255_4_k_cu_f3bbd661_53594cuda3std3__45__cpo3endE
	.align		8
        /*0010*/ 	.dword	_ZN39_INTERNAL_49865255_4_k_cu_f3bbd661_53594cuda3std3__45__cpo6cbeginE
	.align		8
        /*0018*/ 	.dword	_ZN39_INTERNAL_49865255_4_k_cu_f3bbd661_53594cuda3std3__45__cpo4cendE
	.align		8
        /*0020*/ 	.dword	_ZN39_INTERNAL_49865255_4_k_cu_f3bbd661_53594cuda3std3__441_GLOBAL__N__49865255_4_k_cu_f3bbd661_53596ignoreE
	.align		8
        /*0028*/ 	.dword	_ZN39_INTERNAL_49865255_4_k_cu_f3bbd661_53594cuda3std3__419piecewise_constructE
	.align		8
        /*0030*/ 	.dword	_ZN39_INTERNAL_49865255_4_k_cu_f3bbd661_53594cuda3std3__48in_placeE
	.align		8
        /*0038*/ 	.dword	_ZN39_INTERNAL_49865255_4_k_cu_f3bbd661_53594cuda3std6ranges3__45__cpo4swapE
	.align		8
        /*0040*/ 	.dword	_ZN39_INTERNAL_49865255_4_k_cu_f3bbd661_53594cuda3std6ranges3__45__cpo9iter_moveE
	.align		8
        /*0048*/ 	.dword	_ZN39_INTERNAL_49865255_4_k_cu_f3bbd661_53594cute7productE
	.align		8
        /*0050*/ 	.dword	_ZN39_INTERNAL_49865255_4_k_cu_f3bbd661_53594cute1_E


//--------------------- .text._ZN7cutlass13device_kernelINS_4gemm6kernel13GemmUniversalIN4cute5tupleIJiiiiEEENS1_10collective13CollectiveMmaINS1_37MainloopSm90TmaGmmaWarpSpecializedFP8ILi6ENS5_IJNS4_1CILi1EEESB_SB_EEENS1_35KernelTmaWarpSpecializedCooperativeEEENS5_IJNSA_ILi192EEENSA_ILi80EEENSA_ILi128EEEEEENS_12float_e4m3_tENS5_IJlSB_lEEESJ_SK_NS4_8TiledMMAINS4_8MMA_AtomIJNS4_4SM904GMMA30MMA_64x16x32_F32E4M3E4M3_SS_TNILNSO_7ScaleInE1ELSQ_1EEEEEENS4_6LayoutINS5_IJNSA_ILi2EEESB_SB_EEENS5_IJSB_NSA_ILi0EEESW_EEEEENS5_IJNS4_10UnderscoreESZ_SZ_EEEEENS4_13SM90_TMA_LOADENS4_14ComposedLayoutINS4_7SwizzleILi3ELi4ELi3EEENS4_18smem_ptr_flag_bitsILi8EEENST_INS5_IJNSA_ILi8EEESH_EEENS5_IJSH_SB_EEEEEEEvNS4_8identityES12_S1C_vS1D_EENS_8epilogue10collective6detail29Sm90TmaWarpSpecializedAdapterINS1G_15DefaultEpilogueISJ_SK_SK_NS1F_6thread17LinearCombinationISJ_Li1EffLNS1K_9ScaleType4KindE0ELNS_15FloatRoundStyleE2ESJ_EENS1_15EpilogueDefaultEEEEEvvEEEEvNT_6ParamsE --------------------------
	.section	.text._ZN7cutlass13device_kernelINS_4gemm6kernel13GemmUniversalIN4cute5tupleIJiiiiEEENS1_10collective13CollectiveMmaINS1_37MainloopSm90TmaGmmaWarpSpecializedFP8ILi6ENS5_IJNS4_1CILi1EEESB_SB_EEENS1_35KernelTmaWarpSpecializedCooperativeEEENS5_IJNSA_ILi192EEENSA_ILi80EEENSA_ILi128EEEEEENS_12float_e4m3_tENS5_IJlSB_lEEESJ_SK_NS4_8TiledMMAINS4_8MMA_AtomIJNS4_4SM904GMMA30MMA_64x16x32_F32E4M3E4M3_SS_TNILNSO_7ScaleInE1ELSQ_1EEEEEENS4_6LayoutINS5_IJNSA_ILi2EEESB_SB_EEENS5_IJSB_NSA_ILi0EEESW_EEEEENS5_IJNS4_10UnderscoreESZ_SZ_EEEEENS4_13SM90_TMA_LOADENS4_14ComposedLayoutINS4_7SwizzleILi3ELi4ELi3EEENS4_18smem_ptr_flag_bitsILi8EEENST_INS5_IJNSA_ILi8EEESH_EEENS5_IJSH_SB_EEEEEEEvNS4_8identityES12_S1C_vS1D_EENS_8epilogue10collective6detail29Sm90TmaWarpSpecializedAdapterINS1G_15DefaultEpilogueISJ_SK_SK_NS1F_6thread17LinearCombinationISJ_Li1EffLNS1K_9ScaleType4KindE0ELNS_15FloatRoundStyleE2ESJ_EENS1_15EpilogueDefaultEEEEEvvEEEEvNT_6ParamsE,"ax",@progbits
	.align	128
.text._ZN7cutlass13device_kernelINS_4gemm6kernel13GemmUniversalIN4cute5tupleIJiiiiEEENS1_10collective13CollectiveMmaINS1_37MainloopSm90TmaGmmaWarpSpecializedFP8ILi6ENS5_IJNS4_1CILi1EEESB_SB_EEENS1_35KernelTmaWarpSpecializedCooperativeEEENS5_IJNSA_ILi192EEENSA_ILi80EEENSA_ILi128EEEEEENS_12float_e4m3_tENS5_IJlSB_lEEESJ_SK_NS4_8TiledMMAINS4_8MMA_AtomIJNS4_4SM904GMMA30MMA_64x16x32_F32E4M3E4M3_SS_TNILNSO_7ScaleInE1ELSQ_1EEEEEENS4_6LayoutINS5_IJNSA_ILi2EEESB_SB_EEENS5_IJSB_NSA_ILi0EEESW_EEEEENS5_IJNS4_10UnderscoreESZ_SZ_EEEEENS4_13SM90_TMA_LOADENS4_14ComposedLayoutINS4_7SwizzleILi3ELi4ELi3EEENS4_18smem_ptr_flag_bitsILi8EEENST_INS5_IJNSA_ILi8EEESH_EEENS5_IJSH_SB_EEEEEEEvNS4_8identityES12_S1C_vS1D_EENS_8epilogue10collective6detail29Sm90TmaWarpSpecializedAdapterINS1G_15DefaultEpilogueISJ_SK_SK_NS1F_6thread17LinearCombinationISJ_Li1EffLNS1K_9ScaleType4KindE0ELNS_15FloatRoundStyleE2ESJ_EENS1_15EpilogueDefaultEEEEEvvEEEEvNT_6ParamsE:
        .type           _ZN7cutlass13device_kernelINS_4gemm6kernel13GemmUniversalIN4cute5tupleIJiiiiEEENS1_10collective13CollectiveMmaINS1_37MainloopSm90TmaGmmaWarpSpecializedFP8ILi6ENS5_IJNS4_1CILi1EEESB_SB_EEENS1_35KernelTmaWarpSpecializedCooperativeEEENS5_IJNSA_ILi192EEENSA_ILi80EEENSA_ILi128EEEEEENS_12float_e4m3_tENS5_IJlSB_lEEESJ_SK_NS4_8TiledMMAINS4_8MMA_AtomIJNS4_4SM904GMMA30MMA_64x16x32_F32E4M3E4M3_SS_TNILNSO_7ScaleInE1ELSQ_1EEEEEENS4_6LayoutINS5_IJNSA_ILi2EEESB_SB_EEENS5_IJSB_NSA_ILi0EEESW_EEEEENS5_IJNS4_10UnderscoreESZ_SZ_EEEEENS4_13SM90_TMA_LOADENS4_14ComposedLayoutINS4_7SwizzleILi3ELi4ELi3EEENS4_18smem_ptr_flag_bitsILi8EEENST_INS5_IJNSA_ILi8EEESH_EEENS5_IJSH_SB_EEEEEEEvNS4_8identityES12_S1C_vS1D_EENS_8epilogue10collective6detail29Sm90TmaWarpSpecializedAdapterINS1G_15DefaultEpilogueISJ_SK_SK_NS1F_6thread17LinearCombinationISJ_Li1EffLNS1K_9ScaleType4KindE0ELNS_15FloatRoundStyleE2ESJ_EENS1_15EpilogueDefaultEEEEEvvEEEEvNT_6ParamsE,@function
        .size           _ZN7cutlass13device_kernelINS_4gemm6kernel13GemmUniversalIN4cute5tupleIJiiiiEEENS1_10collective13CollectiveMmaINS1_37MainloopSm90TmaGmmaWarpSpecializedFP8ILi6ENS5_IJNS4_1CILi1EEESB_SB_EEENS1_35KernelTmaWarpSpecializedCooperativeEEENS5_IJNSA_ILi192EEENSA_ILi80EEENSA_ILi128EEEEEENS_12float_e4m3_tENS5_IJlSB_lEEESJ_SK_NS4_8TiledMMAINS4_8MMA_AtomIJNS4_4SM904GMMA30MMA_64x16x32_F32E4M3E4M3_SS_TNILNSO_7ScaleInE1ELSQ_1EEEEEENS4_6LayoutINS5_IJNSA_ILi2EEESB_SB_EEENS5_IJSB_NSA_ILi0EEESW_EEEEENS5_IJNS4_10UnderscoreESZ_SZ_EEEEENS4_13SM90_TMA_LOADENS4_14ComposedLayoutINS4_7SwizzleILi3ELi4ELi3EEENS4_18smem_ptr_flag_bitsILi8EEENST_INS5_IJNSA_ILi8EEESH_EEENS5_IJSH_SB_EEEEEEEvNS4_8identityES12_S1C_vS1D_EENS_8epilogue10collective6detail29Sm90TmaWarpSpecializedAdapterINS1G_15DefaultEpilogueISJ_SK_SK_NS1F_6thread17LinearCombinationISJ_Li1EffLNS1K_9ScaleType4KindE0ELNS_15FloatRoundStyleE2ESJ_EENS1_15EpilogueDefaultEEEEEvvEEEEvNT_6ParamsE,(.L_x_237 - _ZN7cutlass13device_kernelINS_4gemm6kernel13GemmUniversalIN4cute5tupleIJiiiiEEENS1_10collective13CollectiveMmaINS1_37MainloopSm90TmaGmmaWarpSpecializedFP8ILi6ENS5_IJNS4_1CILi1EEESB_SB_EEENS1_35KernelTmaWarpSpecializedCooperativeEEENS5_IJNSA_ILi192EEENSA_ILi80EEENSA_ILi128EEEEEENS_12float_e4m3_tENS5_IJlSB_lEEESJ_SK_NS4_8TiledMMAINS4_8MMA_AtomIJNS4_4SM904GMMA30MMA_64x16x32_F32E4M3E4M3_SS_TNILNSO_7ScaleInE1ELSQ_1EEEEEENS4_6LayoutINS5_IJNSA_ILi2EEESB_SB_EEENS5_IJSB_NSA_ILi0EEESW_EEEEENS5_IJNS4_10UnderscoreESZ_SZ_EEEEENS4_13SM90_TMA_LOADENS4_14ComposedLayoutINS4_7SwizzleILi3ELi4ELi3EEENS4_18smem_ptr_flag_bitsILi8EEENST_INS5_IJNSA_ILi8EEESH_EEENS5_IJSH_SB_EEEEEEEvNS4_8identityES12_S1C_vS1D_EENS_8epilogue10collective6detail29Sm90TmaWarpSpecializedAdapterINS1G_15DefaultEpilogueISJ_SK_SK_NS1F_6thread17LinearCombinationISJ_Li1EffLNS1K_9ScaleType4KindE0ELNS_15FloatRoundStyleE2ESJ_EENS1_15EpilogueDefaultEEEEEvvEEEEvNT_6ParamsE)
        .other          _ZN7cutlass13device_kernelINS_4gemm6kernel13GemmUniversalIN4cute5tupleIJiiiiEEENS1_10collective13CollectiveMmaINS1_37MainloopSm90TmaGmmaWarpSpecializedFP8ILi6ENS5_IJNS4_1CILi1EEESB_SB_EEENS1_35KernelTmaWarpSpecializedCooperativeEEENS5_IJNSA_ILi192EEENSA_ILi80EEENSA_ILi128EEEEEENS_12float_e4m3_tENS5_IJlSB_lEEESJ_SK_NS4_8TiledMMAINS4_8MMA_AtomIJNS4_4SM904GMMA30MMA_64x16x32_F32E4M3E4M3_SS_TNILNSO_7ScaleInE1ELSQ_1EEEEEENS4_6LayoutINS5_IJNSA_ILi2EEESB_SB_EEENS5_IJSB_NSA_ILi0EEESW_EEEEENS5_IJNS4_10UnderscoreESZ_SZ_EEEEENS4_13SM90_TMA_LOADENS4_14ComposedLayoutINS4_7SwizzleILi3ELi4ELi3EEENS4_18smem_ptr_flag_bitsILi8EEENST_INS5_IJNSA_ILi8EEESH_EEENS5_IJSH_SB_EEEEEEEvNS4_8identityES12_S1C_vS1D_EENS_8epilogue10collective6detail29Sm90TmaWarpSpecializedAdapterINS1G_15DefaultEpilogueISJ_SK_SK_NS1F_6thread17LinearCombinationISJ_Li1EffLNS1K_9ScaleType4KindE0ELNS_15FloatRoundStyleE2ESJ_EENS1_15EpilogueDefaultEEEEEvvEEEEvNT_6ParamsE,@"STO_CUDA_ENTRY STV_DEFAULT"
_ZN7cutlass13device_kernelINS_4gemm6kernel13GemmUniversalIN4cute5tupleIJiiiiEEENS1_10collective13CollectiveMmaINS1_37MainloopSm90TmaGmmaWarpSpecializedFP8ILi6ENS5_IJNS4_1CILi1EEESB_SB_EEENS1_35KernelTmaWarpSpecializedCooperativeEEENS5_IJNSA_ILi192EEENSA_ILi80EEENSA_ILi128EEEEEENS_12float_e4m3_tENS5_IJlSB_lEEESJ_SK_NS4_8TiledMMAINS4_8MMA_AtomIJNS4_4SM904GMMA30MMA_64x16x32_F32E4M3E4M3_SS_TNILNSO_7ScaleInE1ELSQ_1EEEEEENS4_6LayoutINS5_IJNSA_ILi2EEESB_SB_EEENS5_IJSB_NSA_ILi0EEESW_EEEEENS5_IJNS4_10UnderscoreESZ_SZ_EEEEENS4_13SM90_TMA_LOADENS4_14ComposedLayoutINS4_7SwizzleILi3ELi4ELi3EEENS4_18smem_ptr_flag_bitsILi8EEENST_INS5_IJNSA_ILi8EEESH_EEENS5_IJSH_SB_EEEEEEEvNS4_8identityES12_S1C_vS1D_EENS_8epilogue10collective6detail29Sm90TmaWarpSpecializedAdapterINS1G_15DefaultEpilogueISJ_SK_SK_NS1F_6thread17LinearCombinationISJ_Li1EffLNS1K_9ScaleType4KindE0ELNS_15FloatRoundStyleE2ESJ_EENS1_15EpilogueDefaultEEEEEvvEEEEvNT_6ParamsE:
[----:B------:R-:W-:Y:S01]  /*0000*/  LDC R1, c[0x0][0x28] ;  /* 0x00000a00ff017b82 */ /* 0x000fe20000000800 */
[----:B------:R-:W0:Y:S01]  /*0010*/  S2R R0, SR_TID.X ;  /* 0x0000000000007919 */ /* 0x000e220000002100 */
[----:B------:R-:W-:Y:S01]  /*0020*/  ELECT P0, URZ, PT ;  /* 0x00000000003f782f */ /* 0x000fe20003800000 */
[----:B------:R-:W-:Y:S01]  /*0030*/  BSSY B0, `(.L_x_0) ;  /* 0x0000015000007945 */ /* 0x000fe20003800000 */
[--C-:B0-----:R-:W-:Y:S02]  /*0040*/  SHF.R.U32.HI R2, RZ, 0x5, R0.reuse ;  /* 0x00000005ff027819 */ /* 0x101fe40000011600 */
[----:B------:R-:W-:-:S03]  /*0050*/  SHF.R.U32.HI R3, RZ, 0x7, R0 ;  /* 0x00000007ff037819 */ /* 0x000fc60000011600 */
[----:B------:R-:W0:Y:S04]  /*0060*/  SHFL.IDX PT, R4, R2, RZ, 0x1f ;  /* 0x00001fff02047589 */ /* 0x000e2800000e0000 */
[----:B------:R-:W1:Y:S01]  /*0070*/  SHFL.IDX PT, R3, R3, RZ, 0x1f ;  /* 0x00001fff03037589 */ /* 0x000e6200000e0000 */
[----:B0-----:R-:W-:Y:S02]  /*0080*/  R2UR UR4, R4 ;  /* 0x00000000040472ca */ /* 0x001fe400000e0000 */
[----:B-1----:R-:W-:-:S11]  /*0090*/  R2UR UR8, R3 ;  /* 0x00000000030872ca */ /* 0x002fd600000e0000 */
[----:B------:R-:W-:Y:S02]  /*00a0*/  USHF.R.S32.HI UR5, URZ, 0x1f, UR4 ;  /* 0x0000001f3f057899 */ /* 0x000fe40008011404 */
[----:B------:R-:W-:Y:S02]  /*00b0*/  ISETP.NE.OR P0, PT, RZ, UR4, !P0 ;  /* 0x00000004ff007c0c */ /* 0x000fe4000c705670 */
[----:B------:R-:W-:-:S04]  /*00c0*/  ULEA.HI UR5, UR5, UR4, URZ, 0x2 ;  /* 0x0000000405057291 */ /* 0x000fc8000f8f103f */
[----:B------:R-:W-:-:S04]  /*00d0*/  ULOP3.LUT UR5, UR5, 0xfffffffc, URZ, 0xc0, !UPT ;  /* 0xfffffffc05057892 */ /* 0x000fc8000f8ec03f */
[----:B------:R-:W-:-:S03]  /*00e0*/  UIADD3 UR6, UR4, -UR5, URZ ;  /* 0x8000000504067290 */ /* 0x000fc6000fffe03f */
[----:B------:R-:W-:Y:S09]  /*00f0*/  @P0 BRA `(.L_x_1) ;  /* 0x0000000000200947 */ /* 0x000ff20003800000 */
[----:B------:R-:W-:Y:S02]  /*0100*/  ULDC.64 UR4, c[0x0][0x198] ;  /* 0x0000660000047ab9 */ /* 0x000fe40000000a00 */
[----:B------:R-:W-:Y:S02]  /*0110*/  UIADD3 UR10, UP0, UR4, 0xf0, URZ ;  /* 0x000000f0040a7890 */ /* 0x000fe4000ff1e03f */
[----:B------:R-:W-:Y:S02]  /*0120*/  UIADD3 UR4, UP1, UR4, 0x1f0, URZ ;  /* 0x000001f004047890 */ /* 0x000fe4000ff3e03f */
[----:B------:R-:W-:Y:S02]  /*0130*/  UIADD3.X UR11, URZ, UR5, URZ, UP0, !UPT ;  /* 0x000000053f0b7290 */ /* 0x000fe400087fe43f */
[----:B------:R-:W-:-:S07]  /*0140*/  UIADD3.X UR5, URZ, UR5, URZ, UP1, !UPT ;  /* 0x000000053f057290 */ /* 0x000fce0008ffe43f */
[----:B------:R0:W-:Y:S02]  /*0150*/  UTMACCTL.PF [UR10] ;  /* 0x000000000a0079b9 */ /* 0x0001e40008040000 */
[----:B------:R0:W-:Y:S02]  /*0160*/  UTMACCTL.PF [UR4] ;  /* 0x00000000040079b9 */ /* 0x0001e40008040000 */
[----:B0-----:R-:W-:Y:S01]  /*0170*/  NOP ;  /* 0x0000000000007918 */ /* 0x001fe20000000000 */
.L_x_1:
[----:B------:R-:W-:Y:S05]  /*0180*/  BSYNC B0 ;  /* 0x0000000000007941 */ /* 0x000fea0003800000 */
.L_x_0:
[----:B------:R-:W0:Y:S01]  /*0190*/  SHFL.IDX PT, R3, R2, RZ, 0x1f ;  /* 0x00001fff02037589 */ /* 0x000e2200000e0000 */
[----:B------:R-:W-:Y:S01]  /*01a0*/  UISETP.NE.AND UP0, UPT, UR6, 0x3, UPT ;  /* 0x000000030600788c */ /* 0x000fe2000bf05270 */
[----:B------:R-:W-:Y:S01]  /*01b0*/  ISETP.NE.AND P1, PT, RZ, UR8, PT ;  /* 0x00000008ff007c0c */ /* 0x000fe2000bf25270 */
[----:B------:R-:W-:Y:S02]  /*01c0*/  UIADD3 UR11, UR8, -0x1, URZ ;  /* 0xffffffff080b7890 */ /* 0x000fe4000fffe03f */
[----:B------:R-:W-:Y:S02]  /*01d0*/  UISETP.EQ.OR UP0, UPT, UR6, URZ, !UP0 ;  /* 0x0000003f0600728c */ /* 0x000fe4000c702670 */
[----:B------:R-:W-:Y:S02]  /*01e0*/  UISETP.GE.U32.AND UP1, UPT, UR11, 0x2, UPT ;  /* 0x000000020b00788c */ /* 0x000fe4000bf26070 */
[----:B------:R-:W-:-:S04]  /*01f0*/  UISETP.EQ.AND UP0, UPT, UR8, URZ, UP0 ;  /* 0x0000003f0800728c */ /* 0x000fc80008702270 */
[----:B------:R-:W-:-:S04]  /*0200*/  USEL UR7, URZ, 0x1, !UP0 ;  /* 0x000000013f077887 */ /* 0x000fc8000c000000 */
[----:B------:R-:W-:Y:S01]  /*0210*/  USEL UR7, UR7, 0x2, UP1 ;  /* 0x0000000207077887 */ /* 0x000fe20008800000 */
[----:B0-----:R-:W-:-:S13]  /*0220*/  ISETP.NE.AND P0, PT, R3, RZ, PT ;  /* 0x000000ff0300720c */ /* 0x001fda0003f05270 */
[----:B------:R-:W-:Y:S05]  /*0230*/  @P0 BRA `(.L_x_2) ;  /* 0x0000000000680947 */ /* 0x000fea0003800000 */
[----:B------:R-:W0:Y:S01]  /*0240*/  S2UR UR10, SR_CgaCtaId ;  /* 0x00000000000a79c3 */ /* 0x000e220000008800 */
[----:B------:R-:W-:Y:S01]  /*0250*/  UMOV UR4, 0x400 ;  /* 0x0000040000047882 */ /* 0x000fe20000000000 */
[----:B------:R-:W-:Y:S01]  /*0260*/  UMOV UR5, 0x1 ;  /* 0x0000000100057882 */ /* 0x000fe20000000000 */
[----:B------:R-:W-:Y:S01]  /*0270*/  UMOV UR8, 0x100 ;  /* 0x0000010000087882 */ /* 0x000fe20000000000 */
[----:B------:R-:W-:Y:S01]  /*0280*/  ELECT P0, URZ, PT ;  /* 0x00000000003f782f */ /* 0x000fe20003800000 */
[----:B------:R-:W-:-:S04]  /*0290*/  UIADD3 UR8, -UR8, 0x100000, URZ ;  /* 0x0010000008087890 */ /* 0x000fc8000fffe13f */
[----:B------:R-:W-:Y:S02]  /*02a0*/  USHF.L.U32 UR9, UR8, 0xb, URZ ;  /* 0x0000000b08097899 */ /* 0x000fe4000800063f */
[----:B------:R-:W-:Y:S02]  /*02b0*/  USHF.L.U32 UR8, UR8, 0x1, URZ ;  /* 0x0000000108087899 */ /* 0x000fe4000800063f */
[----:B0-----:R-:W-:Y:S02]  /*02c0*/  ULEA UR10, UR10, UR4, 0x18 ;  /* 0x000000040a0a7291 */ /* 0x001fe4000f8ec03f */
[----:B------:R-:W-:-:S04]  /*02d0*/  UIADD3 UR4, -UR5, 0x100000, URZ ;  /* 0x0010000005047890 */ /* 0x000fc8000fffe13f */
[----:B------:R-:W-:Y:S02]  /*02e0*/  USHF.L.U32 UR5, UR4, 0xb, URZ ;  /* 0x0000000b04057899 */ /* 0x000fe4000800063f */
[----:B------:R-:W-:Y:S01]  /*02f0*/  USHF.L.U32 UR4, UR4, 0x1, URZ ;  /* 0x0000000104047899 */ /* 0x000fe2000800063f */
[----:B------:R-:W0:Y:S11]  /*0300*/  FENCE.VIEW.ASYNC.S ;  /* 0x00000000000073c6 */ /* 0x000e360000000000 */
[----:B0-----:R0:W1:Y:S01]  /*0310*/  SYNCS.EXCH.64 URZ, [UR10], UR4 ;  /* 0x000000040a3f75b2 */ /* 0x0010620008000100 */
[----:B------:R0:W2:Y:S01]  /*0320*/  SYNCS.EXCH.64 URZ, [UR10+0x30], UR8 ;  /* 0x000030080a3f75b2 */ /* 0x0000a20008000100 */
[----:B------:R0:W3:Y:S01]  /*0330*/  SYNCS.EXCH.64 URZ, [UR10+0x8], UR4 ;  /* 0x000008040a3f75b2 */ /* 0x0000e20008000100 */
[----:B------:R0:W4:Y:S01]  /*0340*/  SYNCS.EXCH.64 URZ, [UR10+0x38], UR8 ;  /* 0x000038080a3f75b2 */ /* 0x0001220008000100 */
[----:B------:R0:W0:Y:S01]  /*0350*/  SYNCS.EXCH.64 URZ, [UR10+0x10], UR4 ;  /* 0x000010040a3f75b2 */ /* 0x0000220008000100 */
[----:B------:R0:W0:Y:S01]  /*0360*/  SYNCS.EXCH.64 URZ, [UR10+0x40], UR8 ;  /* 0x000040080a3f75b2 */ /* 0x0000220008000100 */
[----:B------:R0:W0:Y:S01]  /*0370*/  SYNCS.EXCH.64 URZ, [UR10+0x18], UR4 ;  /* 0x000018040a3f75b2 */ /* 0x0000220008000100 */
[----:B------:R0:W0:Y:S01]  /*0380*/  SYNCS.EXCH.64 URZ, [UR10+0x48], UR8 ;  /* 0x000048080a3f75b2 */ /* 0x0000220008000100 */
[----:B------:R0:W0:Y:S01]  /*0390*/  SYNCS.EXCH.64 URZ, [UR10+0x20], UR4 ;  /* 0x000020040a3f75b2 */ /* 0x0000220008000100 */
[----:B------:R0:W0:Y:S01]  /*03a0*/  SYNCS.EXCH.64 URZ, [UR10+0x50], UR8 ;  /* 0x000050080a3f75b2 */ /* 0x0000220008000100 */
[----:B------:R0:W0:Y:S01]  /*03b0*/  SYNCS.EXCH.64 URZ, [UR10+0x28], UR4 ;  /* 0x000028040a3f75b2 */ /* 0x0000220008000100 */
[----:B------:R0:W0:Y:S01]  /*03c0*/  SYNCS.EXCH.64 URZ, [UR10+0x58], UR8 ;  /* 0x000058080a3f75b2 */ /* 0x0000220008000100 */
[----:B------:R-:W-:Y:S01]  /*03d0*/  NOP ;  /* 0x0000000000007918 */ /* 0x000fe20000000000 */
.L_x_2:
[----:B------:R-:W5:Y:S01]  /*03e0*/  SHFL.IDX PT, R2, R2, RZ, 0x1f ;  /* 0x00001fff02027589 */ /* 0x000f6200000e0000 */
[----:B------:R-:W1:Y:S01]  /*03f0*/  LDC R3, c[0x0][0x65c] ;  /* 0x00019700ff037b82 */ /* 0x000e620000000800 */
[----:B------:R-:W-:Y:S01]  /*0400*/  ELECT P0, URZ, PT ;  /* 0x00000000003f782f */ /* 0x000fe20003800000 */
[----:B------:R-:W-:Y:S01]  /*0410*/  NOP ;  /* 0x0000000000007918 */ /* 0x000fe20000000000 */
[----:B------:R-:W2:Y:S01]  /*0420*/  S2R R8, SR_CTAID.Y ;  /* 0x0000000000087919 */ /* 0x000ea20000002600 */
[----:B0-----:R-:W-:Y:S01]  /*0430*/  UMOV UR4, 0x20 ;  /* 0x0000002000047882 */ /* 0x001fe20000000000 */
[----:B------:R-:W-:Y:S01]  /*0440*/  NOP ;  /* 0x0000000000007918 */ /* 0x000fe20000000000 */
[----:B------:R-:W0:Y:S01]  /*0450*/  S2R R6, SR_CTAID.X ;  /* 0x0000000000067919 */ /* 0x000e220000002500 */
[----:B-----5:R-:W-:Y:S02]  /*0460*/  ISETP.NE.OR P0, PT, R2, RZ, !P0 ;  /* 0x000000ff0200720c */ /* 0x020fe40004705670 */
[----:B-1----:R-:W-:-:S11]  /*0470*/  ISETP.NE.AND P4, PT, R3, 0x1, PT ;  /* 0x000000010300780c */ /* 0x002fd60003f85270 */
[----:B------:R-:W-:Y:S01]  /*0480*/  VOTEU.ALL UP0, P0 ;  /* 0x00000000003f7886 */ /* 0x000fe20000000000 */
[----:B------:R-:W-:Y:S01]  /*0490*/  VOTEU.ALL UP1, P0 ;  /* 0x00000000003f7886 */ /* 0x000fe20000020000 */
[----:B------:R-:W0:Y:S01]  /*04a0*/  @P4 LDC R7, c[0x0][0x10] ;  /* 0x00000400ff074b82 */ /* 0x000e220000000800 */
[----:B--2---:R-:W-:Y:S02]  /*04b0*/  @P4 IMAD.MOV.U32 R2, RZ, RZ, R8 ;  /* 0x000000ffff024224 */ /* 0x004fe400078e0008 */
[----:B------:R-:W-:Y:S01]  /*04c0*/  @!UP0 UMOV UR8, 0x400 ;  /* 0x0000040000088882 */ /* 0x000fe20000000000 */
[----:B------:R-:W-:-:S04]  /*04d0*/  @!UP0 UIADD3 UR4, -UR4, 0x100000, URZ ;  /* 0x0010000004048890 */ /* 0x000fc8000fffe13f */
[----:B------:R-:W-:Y:S02]  /*04e0*/  @!UP0 USHF.L.U32 UR5, UR4, 0xb, URZ ;  /* 0x0000000b04058899 */ /* 0x000fe4000800063f */
[----:B------:R-:W-:Y:S01]  /*04f0*/  @!UP0 USHF.L.U32 UR4, UR4, 0x1, URZ ;  /* 0x0000000104048899 */ /* 0x000fe2000800063f */
[----:B------:R-:W-:Y:S02]  /*0500*/  @P4 IMAD.MOV.U32 R3, RZ, RZ, RZ ;  /* 0x000000ffff034224 */ /* 0x000fe400078e00ff */
[----:B------:R-:W-:Y:S01]  /*0510*/  @P4 IMAD.MOV.U32 R9, RZ, RZ, RZ ;  /* 0x000000ffff094224 */ /* 0x000fe200078e00ff */
[----:B------:R-:W1:Y:S08]  /*0520*/  @!UP0 S2UR UR9, SR_CgaCtaId ;  /* 0x00000000000989c3 */ /* 0x000e700000008800 */
[----:B------:R-:W2:Y:S01]  /*0530*/  @!P4 LDC R5, c[0x0][0xc] ;  /* 0x00000300ff05cb82 */ /* 0x000ea20000000800 */
[----:B0-----:R-:W-:-:S04]  /*0540*/  @P4 IMAD.WIDE.U32 R2, R6, R7, R2 ;  /* 0x0000000706024225 */ /* 0x001fc800078e0002 */
[----:B------:R-:W-:Y:S02]  /*0550*/  IMAD.MOV.U32 R7, RZ, RZ, RZ ;  /* 0x000000ffff077224 */ /* 0x000fe400078e00ff */
[----:B------:R-:W-:Y:S01]  /*0560*/  @P4 IMAD.IADD R3, R3, 0x1, R9 ;  /* 0x0000000103034824 */ /* 0x000fe200078e0209 */
[----:B-1----:R-:W-:Y:S01]  /*0570*/  @!UP0 ULEA UR8, UR9, UR8, 0x18 ;  /* 0x0000000809088291 */ /* 0x002fe2000f8ec03f */
[----:B------:R-:W-:Y:S01]  /*0580*/  VOTEU.ALL UP0, P0 ;  /* 0x00000000003f7886 */ /* 0x000fe20000000000 */
[----:B--2---:R-:W-:Y:S01]  /*0590*/  @!P4 IMAD.WIDE.U32 R4, R5, R8, R6 ;  /* 0x000000080504c225 */ /* 0x004fe200078e0006 */
[----:B------:R-:W0:Y:S09]  /*05a0*/  FENCE.VIEW.ASYNC.S ;  /* 0x00000000000073c6 */ /* 0x000e320000000000 */
[----:B0-----:R0:W3:Y:S01]  /*05b0*/  @!UP0 SYNCS.EXCH.64 URZ, [UR8+0x70], UR4 ;  /* 0x00007004083f85b2 */ /* 0x0010e20008000100 */
[----:B------:R-:W-:-:S02]  /*05c0*/  @!P4 IMAD.MOV.U32 R2, RZ, RZ, R4 ;  /* 0x000000ffff02c224 */ /* 0x000fc400078e0004 */
[----:B------:R-:W-:Y:S01]  /*05d0*/  @!P4 IMAD.MOV.U32 R3, RZ, RZ, R5 ;  /* 0x000000ffff03c224 */ /* 0x000fe200078e0005 */
[----:B------:R0:W3:Y:S01]  /*05e0*/  @!UP1 SYNCS.EXCH.64 URZ, [UR8+0x78], UR4 ;  /* 0x00007804083f95b2 */ /* 0x0000e20008000100 */
[----:B------:R-:W-:Y:S01]  /*05f0*/  NOP ;  /* 0x0000000000007918 */ /* 0x000fe20000000000 */
[----:B---34-:R-:W-:Y:S06]  /*0600*/  BAR.SYNC.DEFER_BLOCKING 0x0 ;  /* 0x0000000000007b1d */ /* 0x018fec0000010000 */
[----:B------:R-:W-:Y:S05]  /*0610*/  @!P1 BRA `(.L_x_3) ;  /* 0x000000a000349947 */ /* 0x000fea0003800000 */
[----:B------:R-:W-:-:S06]  /*0620*/  UISETP.GT.U32.AND UP0, UPT, UR11, 0x1, UPT ;  /* 0x000000010b00788c */ /* 0x000fcc000bf04070 */
[----:B------:R-:W-:-:S13]  /*0630*/  PLOP3.LUT P0, PT, PT, PT, UP0, 0x80, 0x0 ;  /* 0x000000000000781c */ /* 0x000fda0003f0f008 */
[----:B0-----:R-:W-:Y:S05]  /*0640*/  @P0 EXIT ;  /* 0x000000000000094d */ /* 0x001fea0003800000 */
[----:B------:R-:W-:Y:S01]  /*0650*/  ULDC.64 UR4, c[0x0][0x650] ;  /* 0x0001940000047ab9 */ /* 0x000fe20000000a00 */
[----:B------:R-:W-:Y:S01]  /*0660*/  UMOV UR14, 0xffffffff ;  /* 0xffffffff000e7882 */ /* 0x000fe20000000000 */
[----:B------:R-:W-:Y:S01]  /*0670*/  ISETP.GE.U32.AND P0, PT, R2, UR4, PT ;  /* 0x0000000402007c0c */ /* 0x000fe2000bf06070 */
[----:B------:R-:W-:Y:S01]  /*0680*/  IMAD.MOV.U32 R4, RZ, RZ, -0x1 ;  /* 0xffffffffff047424 */ /* 0x000fe200078e00ff */
[----:B------:R-:W-:Y:S01]  /*0690*/  PRMT R9, RZ, 0x7610, R9 ;  /* 0x00007610ff097816 */ /* 0x000fe20000000009 */
[----:B------:R-:W-:Y:S01]  /*06a0*/  IMAD.MOV.U32 R5, RZ, RZ, -0x1 ;  /* 0xffffffffff057424 */ /* 0x000fe200078e00ff */
[----:B------:R-:W-:-:S13]  /*06b0*/  ISETP.GE.U32.AND.EX P0, PT, R3, UR5, PT, P0 ;  /* 0x0000000503007c0c */ /* 0x000fda000bf06100 */
[----:B------:R-:W-:Y:S05]  /*06c0*/  @P0 BRA `(.L_x_4) ;  /* 0x0000000400600947 */ /* 0x000fea0003800000 */
[----:B------:R-:W0:Y:S01]  /*06d0*/  LDC.64 R16, c[0x0][0x628] ;  /* 0x00018a00ff107b82 */ /* 0x000e220000000a00 */
[----:B------:R-:W-:Y:S02]  /*06e0*/  IMAD.MOV.U32 R4, RZ, RZ, R2 ;  /* 0x000000ffff047224 */ /* 0x000fe400078e0002 */
[----:B------:R-:W-:-:S05]  /*06f0*/  IMAD.MOV.U32 R5, RZ, RZ, R3 ;  /* 0x000000ffff057224 */ /* 0x000fca00078e0003 */
[----:B------:R-:W1:Y:S08]  /*0700*/  LDC R14, c[0x0][0x630] ;  /* 0x00018c00ff0e7b82 */ /* 0x000e700000000800 */
[----:B------:R-:W2:Y:S01]  /*0710*/  LDC.64 R18, c[0x0][0x620] ;  /* 0x00018800ff127b82 */ /* 0x000ea20000000a00 */
[----:B0-----:R-:W-:-:S04]  /*0720*/  ISETP.NE.U32.AND P0, PT, R16, RZ, PT ;  /* 0x000000ff1000720c */ /* 0x001fc80003f05070 */
[----:B------:R-:W-:-:S13]  /*0730*/  ISETP.NE.AND.EX P0, PT, R17, RZ, PT, P0 ;  /* 0x000000ff1100720c */ /* 0x000fda0003f05300 */
[----:B-12---:R-:W-:Y:S05]  /*0740*/  @!P0 BRA `(.L_x_5) ;  /* 0x0000000000288947 */ /* 0x006fea0003800000 */
[----:B------:R-:W0:Y:S02]  /*0750*/  LDC R9, c[0x0][0x634] ;  /* 0x00018d00ff097b82 */ /* 0x000e240000000800 */
[----:B0-----:R-:W-:-:S05]  /*0760*/  IADD3 R9, P0, R2, R9, RZ ;  /* 0x0000000902097210 */ /* 0x001fca0007f1e0ff */
[----:B------:R-:W-:-:S04]  /*0770*/  IMAD.X R15, RZ, RZ, R3, P0 ;  /* 0x000000ffff0f7224 */ /* 0x000fc800000e0603 */
[----:B------:R-:W-:-:S04]  /*0780*/  IMAD.WIDE.U32 R4, R15, R16, RZ ;  /* 0x000000100f047225 */ /* 0x000fc800078e00ff */
[----:B------:R-:W-:-:S04]  /*0790*/  IMAD.WIDE.U32 R10, P0, R9, R17, R4 ;  /* 0x00000011090a7225 */ /* 0x000fc80007800004 */
[----:B------:R-:W-:-:S04]  /*07a0*/  IMAD.WIDE.U32 R4, R9, R16, RZ ;  /* 0x0000001009047225 */ /* 0x000fc800078e00ff */
[----:B------:R-:W-:Y:S01]  /*07b0*/  IMAD.X R13, RZ, RZ, RZ, P0 ;  /* 0x000000ffff0d7224 */ /* 0x000fe200000e06ff */
[----:B------:R-:W-:Y:S01]  /*07c0*/  IADD3 RZ, P0, R5, R10, RZ ;  /* 0x0000000a05ff7210 */ /* 0x000fe20007f1e0ff */
[----:B------:R-:W-:-:S04]  /*07d0*/  IMAD.MOV.U32 R12, RZ, RZ, R11 ;  /* 0x000000ffff0c7224 */ /* 0x000fc800078e000b */
[----:B------:R-:W-:-:S08]  /*07e0*/  IMAD.WIDE.U32.X R4, R15, R17, R12, P0 ;  /* 0x000000110f047225 */ /* 0x000fd000000e040c */
.L_x_5:
[-CC-:B------:R-:W-:Y:S01]  /*07f0*/  SHF.R.U64 R25, R4, R14.reuse, R5.reuse ;  /* 0x0000000e04197219 */ /* 0x180fe20000001205 */
[----:B------:R-:W0:Y:S01]  /*0800*/  LDC.64 R20, c[0x0][0x640] ;  /* 0x00019000ff147b82 */ /* 0x000e220000000a00 */
[----:B------:R-:W-:Y:S01]  /*0810*/  SHF.R.U32.HI R5, RZ, R14, R5 ;  /* 0x0000000eff057219 */ /* 0x000fe20000011605 */
[----:B------:R-:W-:Y:S01]  /*0820*/  ULDC UR4, c[0x0][0x150] ;  /* 0x0000540000047ab9 */ /* 0x000fe20000000800 */
[----:B------:R-:W-:Y:S02]  /*0830*/  IADD3 R11, P0, RZ, -R25, RZ ;  /* 0x80000019ff0b7210 */ /* 0x000fe40007f1e0ff */
[----:B------:R-:W-:-:S03]  /*0840*/  I2FP.F32.U32 R4, R6 ;  /* 0x0000000600047245 */ /* 0x000fc60000201000 */
[----:B------:R-:W1:Y:S01]  /*0850*/  LDC R12, c[0x0][0x618] ;  /* 0x00018600ff0c7b82 */ /* 0x000e620000000800 */
[----:B------:R-:W-:Y:S02]  /*0860*/  IMAD.X R13, RZ, RZ, ~R5, P0 ;  /* 0x000000ffff0d7224 */ /* 0x000fe400000e0e05 */
[----:B------:R-:W-:Y:S01]  /*0870*/  FMUL R7, R4, UR4 ;  /* 0x0000000404077c20 */ /* 0x000fe20008400000 */
[----:B------:R-:W-:Y:S01]  /*0880*/  IMAD.WIDE.U32 R4, R11, R18, R2 ;  /* 0x000000120b047225 */ /* 0x000fe200078e0002 */
[----:B------:R-:W-:-:S03]  /*0890*/  ULDC UR4, c[0x0][0x154] ;  /* 0x0000550000047ab9 */ /* 0x000fc60000000800 */
[----:B------:R-:W-:Y:S01]  /*08a0*/  IMAD R10, R13, R18, RZ ;  /* 0x000000120d0a7224 */ /* 0x000fe200078e02ff */
[----:B------:R-:W2:Y:S01]  /*08b0*/  LDC R9, c[0x0][0x144] ;  /* 0x00005100ff097b82 */ /* 0x000ea20000000800 */
[----:B------:R-:W3:Y:S02]  /*08c0*/  F2I.U32.TRUNC.NTZ R7, R7 ;  /* 0x0000000700077305 */ /* 0x000ee4000020f000 */
[----:B------:R-:W-:-:S04]  /*08d0*/  IMAD R11, R11, R19, R10 ;  /* 0x000000130b0b7224 */ /* 0x000fc800078e020a */
[----:B------:R-:W-:Y:S01]  /*08e0*/  IMAD.IADD R5, R5, 0x1, R11 ;  /* 0x0000000105057824 */ /* 0x000fe200078e020b */
[----:B------:R-:W4:Y:S01]  /*08f0*/  LDC R14, c[0x0][0x608] ;  /* 0x00018200ff0e7b82 */ /* 0x000f220000000800 */
[----:B0-----:R-:W-:-:S04]  /*0900*/  ISETP.NE.U32.AND P0, PT, R20, RZ, PT ;  /* 0x000000ff1400720c */ /* 0x001fc80003f05070 */
[----:B------:R-:W-:-:S03]  /*0910*/  ISETP.NE.AND.EX P0, PT, R21, RZ, PT, P0 ;  /* 0x000000ff1500720c */ /* 0x000fc60003f05300 */
[----:B------:R-:W0:Y:S01]  /*0920*/  LDC R13, c[0x0][0x658] ;  /* 0x00019600ff0d7b82 */ /* 0x000e220000000800 */
[----:B-1----:R-:W-:Y:S01]  /*0930*/  SHF.R.U64 R16, R4, R12, R5 ;  /* 0x0000000c04107219 */ /* 0x002fe20000001205 */
[----:B---3--:R-:W-:Y:S01]  /*0940*/  IMAD.MOV R10, RZ, RZ, -R7 ;  /* 0x000000ffff0a7224 */ /* 0x008fe200078e0a07 */
[----:B------:R-:W-:Y:S02]  /*0950*/  I2FP.F32.U32 R4, R8 ;  /* 0x0000000800047245 */ /* 0x000fe40000201000 */
[----:B------:R-:W-:Y:S01]  /*0960*/  SHF.R.U32.HI R7, RZ, R12, R5 ;  /* 0x0000000cff077219 */ /* 0x000fe20000011605 */
[----:B------:R-:W-:Y:S02]  /*0970*/  IMAD.MOV.U32 R12, RZ, RZ, 0x1 ;  /* 0x00000001ff0c7424 */ /* 0x000fe400078e00ff */
[----:B------:R-:W1:Y:S01]  /*0980*/  LDC R15, c[0x0][0x148] ;  /* 0x00005200ff0f7b82 */ /* 0x000e620000000800 */
[----:B--2---:R-:W-:Y:S02]  /*0990*/  IMAD R9, R9, R10, R6 ;  /* 0x0000000a09097224 */ /* 0x004fe400078e0206 */
[----:B------:R-:W-:Y:S01]  /*09a0*/  FMUL R5, R4, UR4 ;  /* 0x0000000404057c20 */ /* 0x000fe20008400000 */
[----:B------:R-:W-:-:S04]  /*09b0*/  IMAD.MOV.U32 R4, RZ, RZ, -0x1 ;  /* 0xffffffffff047424 */ /* 0x000fc800078e00ff */
[----:B------:R-:W2:Y:S01]  /*09c0*/  LDC R19, c[0x0][0x600] ;  /* 0x00018000ff137b82 */ /* 0x000ea20000000800 */
[-CC-:B----4-:R-:W-:Y:S02]  /*09d0*/  SHF.R.U64 R24, R16, R14.reuse, R7.reuse ;  /* 0x0000000e10187219 */ /* 0x190fe40000001207 */
[----:B------:R-:W-:Y:S02]  /*09e0*/  SHF.R.U32.HI R6, RZ, R14, R7 ;  /* 0x0000000eff067219 */ /* 0x000fe40000011607 */
[----:B------:R3:W4:Y:S03]  /*09f0*/  F2I.U32.TRUNC.NTZ R14, R5 ;  /* 0x00000005000e7305 */ /* 0x000726000020f000 */
[----:B------:R-:W1:Y:S01]  /*0a00*/  LDC R18, c[0x0][0x648] ;  /* 0x00019200ff127b82 */ /* 0x000e620000000800 */
[-C--:B0-----:R-:W-:Y:S02]  /*0a10*/  SHF.R.U64 R26, R24, R13.reuse, R6 ;  /* 0x0000000d181a7219 */ /* 0x081fe40000001206 */
[----:B------:R-:W-:-:S02]  /*0a20*/  SHF.L.U32 R4, R4, R13, RZ ;  /* 0x0000000d04047219 */ /* 0x000fc400000006ff */
[-C--:B------:R-:W-:Y:S02]  /*0a30*/  SHF.R.U32.HI R6, RZ, R13.reuse, R6 ;  /* 0x0000000dff067219 */ /* 0x080fe40000011606 */
[----:B------:R-:W-:Y:S01]  /*0a40*/  SHF.L.U32 R12, R12, R13, RZ ;  /* 0x0000000d0c0c7219 */ /* 0x000fe200000006ff */
[----:B------:R-:W0:Y:S01]  /*0a50*/  LDC R23, c[0x0][0x638] ;  /* 0x00018e00ff177b82 */ /* 0x000e220000000800 */
[----:B------:R-:W-:Y:S01]  /*0a60*/  LOP3.LUT R13, RZ, R4, RZ, 0x33, !PT ;  /* 0x00000004ff0d7212 */ /* 0x000fe200078e33ff */
[----:B------:R-:W-:Y:S02]  /*0a70*/  IMAD.MOV.U32 R4, RZ, RZ, R26 ;  /* 0x000000ffff047224 */ /* 0x000fe400078e001a */
[----:B---3--:R-:W-:-:S04]  /*0a80*/  IMAD.MOV.U32 R5, RZ, RZ, R6 ;  /* 0x000000ffff057224 */ /* 0x008fc800078e0006 */
[----:B------:R-:W3:Y:S01]  /*0a90*/  LDC R22, c[0x0][0x610] ;  /* 0x00018400ff167b82 */ /* 0x000ee20000000800 */
[----:B----4-:R-:W-:Y:S05]  /*0aa0*/  @!P0 BRA `(.L_x_6) ;  /* 0x0000000000288947 */ /* 0x010fea0003800000 */
[----:B------:R-:W4:Y:S02]  /*0ab0*/  LDC R11, c[0x0][0x64c] ;  /* 0x00019300ff0b7b82 */ /* 0x000f240000000800 */
[----:B----4-:R-:W-:-:S05]  /*0ac0*/  IADD3 R11, P0, R26, R11, RZ ;  /* 0x0000000b1a0b7210 */ /* 0x010fca0007f1e0ff */
        /* <DEDUP_REMOVED lines=8> */
.L_x_6:
[----:B-1----:R-:W-:Y:S01]  /*0b50*/  SHF.R.U64 R4, R4, R18, R5 ;  /* 0x0000001204047219 */ /* 0x002fe20000001205 */
[----:B--2---:R-:W-:Y:S01]  /*0b60*/  VIADD R5, R19, 0xffffffff ;  /* 0xffffffff13057836 */ /* 0x004fe20000000000 */
[----:B------:R-:W-:Y:S01]  /*0b70*/  LOP3.LUT R13, R24, R13, RZ, 0xc0, !PT ;  /* 0x0000000d180d7212 */ /* 0x000fe200078ec0ff */
[----:B------:R-:W-:Y:S01]  /*0b80*/  IMAD.MOV R14, RZ, RZ, -R14 ;  /* 0x000000ffff0e7224 */ /* 0x000fe200078e0a0e */
[----:B------:R-:W-:Y:S01]  /*0b90*/  R2UR UR14, R25 ;  /* 0x00000000190e72ca */ /* 0x000fe200000e0000 */
[----:B------:R-:W-:Y:S01]  /*0ba0*/  IMAD.MOV R6, RZ, RZ, -R4 ;  /* 0x000000ffff067224 */ /* 0x000fe200078e0a04 */
[----:B------:R-:W-:Y:S01]  /*0bb0*/  LOP3.LUT R5, R16, R5, RZ, 0xc0, !PT ;  /* 0x0000000510057212 */ /* 0x000fe200078ec0ff */
[----:B------:R-:W-:Y:S02]  /*0bc0*/  IMAD R12, R12, R4, R13 ;  /* 0x000000040c0c7224 */ /* 0x000fe400078e020d */
[----:B------:R-:W-:Y:S02]  /*0bd0*/  @P4 IMAD R9, R15, R14, R8 ;  /* 0x0000000e0f094224 */ /* 0x000fe400078e0208 */
[----:B0-----:R-:W-:-:S02]  /*0be0*/  IMAD R4, R6, R23, R26 ;  /* 0x0000001706047224 */ /* 0x001fc400078e021a */
[----:B---3--:R-:W-:Y:S02]  /*0bf0*/  IMAD R9, R12, R22, R9 ;  /* 0x000000160c097224 */ /* 0x008fe400078e0209 */
[----:B------:R-:W-:Y:S02]  /*0c00*/  IMAD R4, R4, R19, R5 ;  /* 0x0000001304047224 */ /* 0x000fe400078e0205 */
[----:B------:R-:W-:-:S03]  /*0c10*/  IMAD.MOV.U32 R6, RZ, RZ, 0x1 ;  /* 0x00000001ff067424 */ /* 0x000fc600078e00ff */
[----:B------:R-:W-:Y:S02]  /*0c20*/  SEL R5, R4, R9, !P4 ;  /* 0x0000000904057207 */ /* 0x000fe40006000000 */
[----:B------:R-:W-:Y:S02]  /*0c30*/  SEL R4, R9, R4, !P4 ;  /* 0x0000000409047207 */ /* 0x000fe40006000000 */
[----:B------:R-:W-:-:S07]  /*0c40*/  PRMT R9, R6, 0x7610, R9 ;  /* 0x0000761006097816 */ /* 0x000fce0000000009 */
.L_x_4:
[----:B------:R-:W-:-:S08]  /*0c50*/  NOP ;  /* 0x0000000000007918 */ /* 0x000fd00000000000 */
[----:B------:R-:W0:Y:S02]  /*0c60*/  USETMAXREG.TRY_ALLOC.CTAPOOL UP0, 0xe8 ;  /* 0x000000e8000079c8 */ /* 0x000e240008000600 */
[----:B0-----:R-:W-:-:S13]  /*0c70*/  PLOP3.LUT P0, PT, PT, PT, UP0, 0x80, 0x0 ;  /* 0x000000000000781c */ /* 0x001fda0003f0f008 */
[----:B------:R-:W-:Y:S05]  /*0c80*/  @!P0 BRA `(.L_x_4) ;  /* 0xfffffffc00f08947 */ /* 0x000fea000383ffff */
[----:B------:R-:W-:Y:S01]  /*0c90*/  ULDC.64 UR4, c[0x0][0x598] ;  /* 0x0001660000047ab9 */ /* 0x000fe20000000a00 */
[----:B------:R-:W-:Y:S01]  /*0ca0*/  ULDC.64 UR40, c[0x0][0x208] ;  /* 0x0000820000287ab9 */ /* 0x000fe20000000a00 */
[----:B------:R-:W-:-:S04]  /*0cb0*/  ISETP.NE.U32.AND P0, PT, RZ, UR4, PT ;  /* 0x00000004ff007c0c */ /* 0x000fc8000bf05070 */
[----:B------:R-:W-:-:S13]  /*0cc0*/  ISETP.NE.AND.EX P0, PT, RZ, UR5, PT, P0 ;  /* 0x00000005ff007c0c */ /* 0x000fda000bf05300 */
[----:B------:R-:W-:Y:S05]  /*0cd0*/  @!P0 BRA `(.L_x_7) ;  /* 0x0000000000208947 */ /* 0x000fea0003800000 */
[----:B------:R-:W0:Y:S02]  /*0ce0*/  LDC.64 R6, c[0x0][0x598] ;  /* 0x00016600ff067b82 */ /* 0x000e240000000a00 */
[----:B0-----:R-:W2:Y:S02]  /*0cf0*/  LDG.E.64 R6, desc[UR40][R6.64] ;  /* 0x0000002806067981 */ /* 0x001ea4000c1e1b00 */
[----:B--2---:R-:W-:-:S04]  /*0d00*/  ISETP.NE.U32.AND P0, PT, R6, RZ, PT ;  /* 0x000000ff0600720c */ /* 0x004fc80003f05070 */
[----:B------:R-:W-:-:S13]  /*0d10*/  ISETP.NE.AND.EX P0, PT, R7, RZ, PT, P0 ;  /* 0x000000ff0700720c */ /* 0x000fda0003f05300 */
[----:B------:R-:W-:Y:S05]  /*0d20*/  @!P0 BRA `(.L_x_7) ;  /* 0x00000000000c8947 */ /* 0x000fea0003800000 */
[----:B------:R-:W2:Y:S02]  /*0d30*/  LD.E R6, desc[UR40][R6.64] ;  /* 0x0000002806067980 */ /* 0x000ea4000c101900 */
[----:B--2---:R-:W-:Y:S01]  /*0d40*/  R2UR UR13, R6 ;  /* 0x00000000060d72ca */ /* 0x004fe200000e0000 */
[----:B------:R-:W-:-:S14]  /*0d50*/  BRA `(.L_x_8) ;  /* 0x0000000000247947 */ /* 0x000fdc0003800000 */
.L_x_7:
[----:B------:R-:W-:Y:S02]  /*0d60*/  ULDC.64 UR4, c[0x0][0x588] ;  /* 0x0001620000047ab9 */ /* 0x000fe40000000a00 */
[----:B------:R-:W-:-:S04]  /*0d70*/  ISETP.NE.U32.AND P0, PT, RZ, UR4, PT ;  /* 0x00000004ff007c0c */ /* 0x000fc8000bf05070 */
[----:B------:R-:W-:-:S13]  /*0d80*/  ISETP.NE.AND.EX P0, PT, RZ, UR5, PT, P0 ;  /* 0x00000005ff007c0c */ /* 0x000fda000bf05300 */
[----:B------:R-:W-:Y:S05]  /*0d90*/  @!P0 BRA `(.L_x_9) ;  /* 0x0000000000108947 */ /* 0x000fea0003800000 */
[----:B------:R-:W0:Y:S02]  /*0da0*/  LDC.64 R6, c[0x0][0x588] ;  /* 0x00016200ff067b82 */ /* 0x000e240000000a00 */
[----:B0-----:R-:W2:Y:S02]  /*0db0*/  LDG.E R6, desc[UR40][R6.64] ;  /* 0x0000002806067981 */ /* 0x001ea4000c1e1900 */
[----:B--2---:R-:W-:Y:S01]  /*0dc0*/  R2UR UR13, R6 ;  /* 0x00000000060d72ca */ /* 0x004fe200000e0000 */
[----:B------:R-:W-:-:S14]  /*0dd0*/  BRA `(.L_x_8) ;  /* 0x0000000000047947 */ /* 0x000fdc0003800000 */
.L_x_9:
[----:B------:R-:W-:-:S05]  /*0de0*/  ULDC UR13, c[0x0][0x580] ;  /* 0x00016000000d7ab9 */ /* 0x000fca0000000800 */
.L_x_8:
[----:B------:R-:W-:Y:S02]  /*0df0*/  ULDC.64 UR4, c[0x0][0x5a0] ;  /* 0x0001680000047ab9 */ /* 0x000fe40000000a00 */
        /* <DEDUP_REMOVED lines=11> */
.L_x_10:
        /* <DEDUP_REMOVED lines=8> */
.L_x_12:
[----:B------:R-:W-:-:S05]  /*0f30*/  ULDC UR8, c[0x0][0x584] ;  /* 0x0001610000087ab9 */ /* 0x000fca0000000800 */
.L_x_11:
[----:B------:R-:W-:-:S13]  /*0f40*/  LOP3.LUT P0, RZ, R9, 0xff, RZ, 0xc0, !PT ;  /* 0x000000ff09ff7812 */ /* 0x000fda000780c0ff */
[----:B------:R-:W-:Y:S05]  /*0f50*/  @!P0 EXIT ;  /* 0x000000000000894d */ /* 0x000fea0003800000 */
[----:B------:R-:W-:Y:S01]  /*0f60*/  ULDC UR4, c[0x0][0x28c] ;  /* 0x0000a30000047ab9 */ /* 0x000fe20000000800 */
[----:B------:R-:W-:Y:S02]  /*0f70*/  ULOP3.LUT UR9, UR7, 0x1, URZ, 0xfc, !UPT ;  /* 0x0000000107097892 */ /* 0x000fe4000f8efc3f */
[----:B------:R-:W-:-:S04]  /*0f80*/  UIADD3 UR4, UR4, 0x7f, URZ ;  /* 0x0000007f04047890 */ /* 0x000fc8000fffe03f */
[----:B------:R-:W-:-:S04]  /*0f90*/  USHF.R.S32.HI UR5, URZ, 0x1f, UR4 ;  /* 0x0000001f3f057899 */ /* 0x000fc80008011404 */
[----:B------:R-:W-:-:S03]  /*0fa0*/  ULEA.HI UR5, UR5, UR4, URZ, 0x7 ;  /* 0x0000000405057291 */ /* 0x000fc6000f8f383f */
[----:B------:R-:W-:Y:S01]  /*0fb0*/  UMOV UR4, URZ ;  /* 0x0000003f00047c82 */ /* 0x000fe20008000000 */
[----:B------:R-:W-:-:S03]  /*0fc0*/  USHF.R.S32.HI UR10, URZ, 0x7, UR5 ;  /* 0x000000073f0a7899 */ /* 0x000fc60008011405 */
[----:B------:R-:W-:-:S09]  /*0fd0*/  UMOV UR5, URZ ;  /* 0x0000003f00057c82 */ /* 0x000fd20008000000 */
.L_x_197:
[----:B------:R-:W-:Y:S01]  /*0fe0*/  LOP3.LUT R6, R0, 0x80, RZ, 0xc0, !PT ;  /* 0x0000008000067812 */ /* 0x000fe200078ec0ff */
[----:B------:R-:W0:Y:S01]  /*0ff0*/  S2UR UR19, SR_CgaCtaId ;  /* 0x00000000001379c3 */ /* 0x000e220000008800 */
[----:B------:R-:W-:Y:S01]  /*1000*/  UMOV UR18, 0x400 ;  /* 0x0000040000127882 */ /* 0x000fe20000000000 */
[----:B------:R-:W-:Y:S01]  /*1010*/  UMOV UR6, URZ ;  /* 0x0000003f00067c82 */ /* 0x000fe20008000000 */
[----:B------:R-:W-:Y:S01]  /*1020*/  SHF.R.U32.HI R7, RZ, 0x7, R6 ;  /* 0x00000007ff077819 */ /* 0x000fe20000011606 */
[----:B------:R-:W-:Y:S01]  /*1030*/  UMOV UR16, URZ ;  /* 0x0000003f00107c82 */ /* 0x000fe20008000000 */
[----:B------:R-:W-:Y:S01]  /*1040*/  UMOV UR17, URZ ;  /* 0x0000003f00117c82 */ /* 0x000fe20008000000 */
[----:B------:R-:W-:Y:S01]  /*1050*/  UMOV UR39, UR5 ;  /* 0x0000000500277c82 */ /* 0x000fe20008000000 */
[----:B------:R-:W-:Y:S01]  /*1060*/  UMOV UR38, UR4 ;  /* 0x0000000400267c82 */ /* 0x000fe20008000000 */
[----:B-1----:R-:W1:Y:S01]  /*1070*/  LDC R6, c[0x0][0x28c] ;  /* 0x0000a300ff067b82 */ /* 0x002e620000000800 */
[----:B------:R-:W2:Y:S01]  /*1080*/  SHFL.IDX PT, R7, R7, RZ, 0x1f ;  /* 0x00001fff07077589 */ /* 0x000ea200000e0000 */
[----:B------:R-:W-:-:S02]  /*1090*/  CS2R R8, SRZ ;  /* 0x0000000000087805 */ /* 0x000fc4000001ff00 */
[----:B------:R-:W-:Y:S02]  /*10a0*/  CS2R R10, SRZ ;  /* 0x00000000000a7805 */ /* 0x000fe4000001ff00 */
[----:B------:R-:W-:Y:S02]  /*10b0*/  CS2R R12, SRZ ;  /* 0x00000000000c7805 */ /* 0x000fe4000001ff00 */
[----:B------:R-:W-:Y:S02]  /*10c0*/  CS2R R14, SRZ ;  /* 0x00000000000e7805 */ /* 0x000fe4000001ff00 */
[----:B------:R-:W-:Y:S02]  /*10d0*/  CS2R R16, SRZ ;  /* 0x0000000000107805 */ /* 0x000fe4000001ff00 */
[----:B------:R-:W-:Y:S02]  /*10e0*/  CS2R R18, SRZ ;  /* 0x0000000000127805 */ /* 0x000fe4000001ff00 */
        /* <DEDUP_REMOVED lines=16> */
[----:B-1----:R-:W-:Y:S02]  /*11f0*/  ISETP.GE.AND P0, PT, R6, 0x1, PT ;  /* 0x000000010600780c */ /* 0x002fe40003f06270 */
[----:B------:R-:W-:Y:S02]  /*1200*/  CS2R R132, SRZ ;  /* 0x0000000000847805 */ /* 0x000fe4000001ff00 */
[----:B--2---:R-:W-:-:S02]  /*1210*/  R2UR UR11, R7 ;  /* 0x00000000070b72ca */ /* 0x004fc400000e0000 */
        /* <DEDUP_REMOVED lines=11> */
[----:B------:R-:W-:Y:S01]  /*12d0*/  CS2R R154, SRZ ;  /* 0x00000000009a7805 */ /* 0x000fe2000001ff00 */
[----:B------:R-:W-:Y:S01]  /*12e0*/  ULEA.HI UR12, UR11, UR11, URZ, 0x1 ;  /* 0x0000000b0b0c7291 */ /* 0x000fe2000f8f083f */
[----:B------:R-:W-:-:S02]  /*12f0*/  CS2R R156, SRZ ;  /* 0x00000000009c7805 */ /* 0x000fc4000001ff00 */
[----:B------:R-:W-:Y:S02]  /*1300*/  CS2R R158, SRZ ;  /* 0x00000000009e7805 */ /* 0x000fe4000001ff00 */
[----:B------:R-:W-:Y:S01]  /*1310*/  CS2R R160, SRZ ;  /* 0x0000000000a07805 */ /* 0x000fe2000001ff00 */
[----:B------:R-:W-:Y:S01]  /*1320*/  ULOP3.LUT UR15, UR12, 0x7fffe, URZ, 0xc0, !UPT ;  /* 0x0007fffe0c0f7892 */ /* 0x000fe2000f8ec03f */
[----:B------:R-:W-:Y:S01]  /*1330*/  CS2R R162, SRZ ;  /* 0x0000000000a27805 */ /* 0x000fe2000001ff00 */
[----:B0-----:R-:W-:Y:S01]  /*1340*/  ULEA UR12, UR19, UR18, 0x18 ;  /* 0x00000012130c7291 */ /* 0x001fe2000f8ec03f */
[----:B------:R-:W-:Y:S01]  /*1350*/  CS2R R164, SRZ ;  /* 0x0000000000a47805 */ /* 0x000fe2000001ff00 */
[----:B------:R-:W-:Y:S01]  /*1360*/  UIADD3 UR15, UR11, -UR15, URZ ;  /* 0x8000000f0b0f7290 */ /* 0x000fe2000fffe03f */
[----:B------:R-:W-:Y:S02]  /*1370*/  CS2R R96, SRZ ;  /* 0x0000000000607805 */ /* 0x000fe4000001ff00 */
[----:B------:R-:W-:-:S02]  /*1380*/  CS2R R98, SRZ ;  /* 0x0000000000627805 */ /* 0x000fc4000001ff00 */
[----:B------:R-:W-:Y:S01]  /*1390*/  CS2R R100, SRZ ;  /* 0x0000000000647805 */ /* 0x000fe2000001ff00 */
[----:B------:R-:W-:Y:S01]  /*13a0*/  ULEA UR15, UR15, UR12, 0xd ;  /* 0x0000000c0f0f7291 */ /* 0x000fe2000f8e683f */
[----:B------:R-:W-:Y:S02]  /*13b0*/  CS2R R102, SRZ ;  /* 0x0000000000667805 */ /* 0x000fe4000001ff00 */
[----:B------:R-:W-:Y:S02]  /*13c0*/  CS2R R88, SRZ ;  /* 0x0000000000587805 */ /* 0x000fe4000001ff00 */
[----:B------:R-:W-:Y:S01]  /*13d0*/  CS2R R90, SRZ ;  /* 0x00000000005a7805 */ /* 0x000fe2000001ff00 */
[----:B------:R-:W-:Y:S01]  /*13e0*/  UIADD3 UR15, UR15, 0x180, URZ ;  /* 0x000001800f0f7890 */ /* 0x000fe2000fffe03f */
[----:B------:R-:W-:Y:S02]  /*13f0*/  CS2R R92, SRZ ;  /* 0x00000000005c7805 */ /* 0x000fe4000001ff00 */
[----:B------:R-:W-:-:S02]  /*1400*/  CS2R R94, SRZ ;  /* 0x00000000005e7805 */ /* 0x000fc4000001ff00 */
[----:B------:R-:W-:Y:S01]  /*1410*/  CS2R R80, SRZ ;  /* 0x0000000000507805 */ /* 0x000fe2000001ff00 */
[----:B------:R-:W-:Y:S01]  /*1420*/  USHF.R.U32.HI UR11, URZ, 0x4, UR15 ;  /* 0x000000043f0b7899 */ /* 0x000fe2000801160f */
[----:B------:R-:W-:Y:S02]  /*1430*/  CS2R R82, SRZ ;  /* 0x0000000000527805 */ /* 0x000fe4000001ff00 */
[----:B------:R-:W-:Y:S02]  /*1440*/  CS2R R84, SRZ ;  /* 0x0000000000547805 */ /* 0x000fe4000001ff00 */
[----:B------:R-:W-:Y:S01]  /*1450*/  CS2R R86, SRZ ;  /* 0x0000000000567805 */ /* 0x000fe2000001ff00 */
[----:B------:R-:W-:Y:S01]  /*1460*/  ULOP3.LUT UR11, UR11, 0x3fff, URZ, 0xc0, !UPT ;  /* 0x00003fff0b0b7892 */ /* 0x000fe2000f8ec03f */
        /* <DEDUP_REMOVED lines=23> */
[----:B---34-:R-:W-:Y:S02]  /*15e0*/  CS2R R38, SRZ ;  /* 0x0000000000267805 */ /* 0x018fe4000001ff00 */
[----:B------:R-:W-:Y:S02]  /*15f0*/  CS2R R24, SRZ ;  /* 0x0000000000187805 */ /* 0x000fe4000001ff00 */
[----:B------:R-:W-:-:S02]  /*1600*/  CS2R R26, SRZ ;  /* 0x00000000001a7805 */ /* 0x000fc4000001ff00 */
[----:B------:R-:W-:Y:S02]  /*1610*/  CS2R R28, SRZ ;  /* 0x00000000001c7805 */ /* 0x000fe4000001ff00 */
[----:B------:R-:W-:Y:S01]  /*1620*/  CS2R R30, SRZ ;  /* 0x00000000001e7805 */ /* 0x000fe2000001ff00 */
[----:B------:R-:W-:Y:S06]  /*1630*/  @!P0 BRA `(.L_x_13) ;  /* 0x0000001400008947 */ /* 0x000fec0003800000 */
[----:B------:R-:W-:-:S06]  /*1640*/  UISETP.NE.AND UP0, UPT, UR9, 0x3, UPT ;  /* 0x000000030900788c */ /* 0x000fcc000bf05270 */
[----:B------:R-:W-:-:S13]  /*1650*/  PLOP3.LUT P1, PT, PT, PT, UP0, 0x80, 0x0 ;  /* 0x000000000000781c */ /* 0x000fda0003f2f008 */
[----:B------:R-:W-:Y:S05]  /*1660*/  @!P1 BRA `(.L_x_14) ;  /* 0x0000000000049947 */ /* 0x000fea0003800000 */
[----:B------:R-:W-:Y:S01]  /*1670*/  BPT.TRAP 0x1 ;  /* 0x000000040000795c */ /* 0x000fe20000300000 */
.L_x_14:
[----:B------:R-:W-:Y:S01]  /*1680*/  ULEA UR15, UR5, UR12, 0x3 ;  /* 0x0000000c050f7291 */ /* 0x000fe2000f8e183f */
[----:B------:R-:W-:-:S05]  /*1690*/  IMAD.U32 R6, RZ, RZ, UR4 ;  /* 0x00000004ff067e24 */ /* 0x000fca000f8e00ff */
[----:B------:R-:W-:-:S04]  /*16a0*/  SHF.L.U32 R6, R6, 0x1f, RZ ;  /* 0x0000001f06067819 */ /* 0x000fc800000006ff */
[----:B------:R0:W1:Y:S01]  /*16b0*/  SYNCS.PHASECHK.TRANS64.TRYWAIT P0, [UR15], R6 ;  /* 0x00000006ff0075a7 */ /* 0x000062000800014f */
[----:B------:R-:W-:Y:S05]  /*16c0*/  @!P1 BRA `(.L_x_15) ;  /* 0x0000000000049947 */ /* 0x000fea0003800000 */
[----:B------:R-:W-:Y:S01]  /*16d0*/  BPT.TRAP 0x1 ;  /* 0x000000040000795c */ /* 0x000fe20000300000 */
.L_x_15:
[----:B------:R-:W-:Y:S01]  /*16e0*/  UMOV UR6, 0x4 ;  /* 0x0000000400067882 */ /* 0x000fe20000000000 */
[----:B------:R-:W-:Y:S01]  /*16f0*/  IMAD.MOV.U32 R8, RZ, RZ, RZ ;  /* 0x000000ffff087224 */ /* 0x000fe200078e00ff */
[----:B-1----:R-:W-:Y:S06]  /*1700*/  @P0 BRA `(.L_x_16) ;  /* 0x0000000000080947 */ /* 0x002fec0003800000 */
[----:B------:R-:W1:Y:S02]  /*1710*/  SYNCS.PHASECHK.TRANS64.TRYWAIT P0, [UR15], R6 ;  /* 0x00000006ff0075a7 */ /* 0x000e64000800014f */
[----:B-1----:R-:W-:Y:S05]  /*1720*/  @!P0 BRA `(.L_x_17) ;  /* 0x000000a400cc8947 */ /* 0x002fea0003800000 */
.L_x_16:
[----:B------:R-:W-:Y:S01]  /*1730*/  UIADD3 UR15, UR12, 0x24180, URZ ;  /* 0x000241800c0f7890 */ /* 0x000fe2000fffe03f */
[----:B------:R-:W-:Y:S01]  /*1740*/  WARPGROUP.ARRIVE ;  /* 0x00000000000079c5 */ /* 0x000fe20000000000 */
[----:B------:R-:W-:Y:S01]  /*1750*/  ULOP3.LUT UR16, UR11, 0x10000, URZ, 0xfc, !UPT ;  /* 0x000100000b107892 */ /* 0x000fe2000f8efc3f */
[----:B------:R-:W-:Y:S01]  /*1760*/  IMAD.MOV.U32 R9, RZ, RZ, RZ ;  /* 0x000000ffff097224 */ /* 0x000fe200078e00ff */
[----:B------:R-:W-:Y:S01]  /*1770*/  USHF.R.U32.HI UR15, URZ, 0x4, UR15 ;  /* 0x000000043f0f7899 */ /* 0x000fe2000801160f */
[----:B01----:R-:W-:Y:S01]  /*1780*/  CS2R R6, SRZ ;  /* 0x0000000000067805 */ /* 0x003fe2000001ff00 */
[----:B------:R-:W-:Y:S01]  /*1790*/  UMOV UR17, 0x40000040 ;  /* 0x4000004000117882 */ /* 0x000fe20000000000 */
[----:B------:R-:W-:Y:S01]  /*17a0*/  UMOV UR19, 0x40000040 ;  /* 0x4000004000137882 */ /* 0x000fe20000000000 */
[----:B------:R-:W-:Y:S01]  /*17b0*/  ULOP3.LUT UR15, UR15, 0x3fff, URZ, 0xc0, !UPT ;  /* 0x00003fff0f0f7892 */ /* 0x000fe2000f8ec03f */
[----:B------:R-:W-:Y:S01]  /*17c0*/  CS2R R10, SRZ ;  /* 0x00000000000a7805 */ /* 0x000fe2000001ff00 */
[----:B------:R-:W-:Y:S01]  /*17d0*/  UMOV UR21, UR17 ;  /* 0x0000001100157c82 */ /* 0x000fe20008000000 */
[----:B------:R-:W-:Y:S01]  /*17e0*/  UMOV UR23, 0x40000040 ;  /* 0x4000004000177882 */ /* 0x000fe20000000000 */
[----:B------:R-:W-:Y:S01]  /*17f0*/  ULOP3.LUT UR36, UR15, 0x10000, URZ, 0xfc, !UPT ;  /* 0x000100000f247892 */ /* 0x000fe2000f8efc3f */
[----:B------:R-:W-:Y:S01]  /*1800*/  CS2R R12, SRZ ;  /* 0x00000000000c7805 */ /* 0x000fe2000001ff00 */
[----:B------:R-:W-:Y:S01]  /*1810*/  UIMAD UR15, UR5, 0x600, UR16 ;  /* 0x00000600050f78a4 */ /* 0x000fe2000f8e0210 */
[----:B------:R-:W-:Y:S01]  /*1820*/  CS2R R14, SRZ ;  /* 0x00000000000e7805 */ /* 0x000fe2000001ff00 */
[----:B------:R-:W-:Y:S01]  /*1830*/  UIMAD UR36, UR5, 0x280, UR36 ;  /* 0x00000280052478a4 */ /* 0x000fe2000f8e0224 */
[----:B------:R-:W-:Y:S01]  /*1840*/  CS2R R16, SRZ ;  /* 0x0000000000107805 */ /* 0x000fe2000001ff00 */
[----:B------:R-:W-:Y:S01]  /*1850*/  UMOV UR25, UR17 ;  /* 0x0000001100197c82 */ /* 0x000fe20008000000 */
[----:B------:R-:W-:Y:S01]  /*1860*/  UMOV UR27, 0x40000040 ;  /* 0x40000040001b7882 */ /* 0x000fe20000000000 */
[----:B------:R-:W-:Y:S01]  /*1870*/  UIADD3 UR22, UR36, 0x80, URZ ;  /* 0x0000008024167890 */ /* 0x000fe2000fffe03f */
[----:B------:R-:W-:Y:S01]  /*1880*/  CS2R R18, SRZ ;  /* 0x0000000000127805 */ /* 0x000fe2000001ff00 */
[----:B------:R-:W-:Y:S01]  /*1890*/  UMOV UR16, UR15 ;  /* 0x0000000f00107c82 */ /* 0x000fe20008000000 */
[----:B------:R-:W-:Y:S01]  /*18a0*/  UIADD3 UR26, UR36, 0x100, URZ ;  /* 0x00000100241a7890 */ /* 0x000fe2000fffe03f */
[----:B------:R-:W-:Y:S01]  /*18b0*/  CS2R R20, SRZ ;  /* 0x0000000000147805 */ /* 0x000fe2000001ff00 */
[----:B------:R-:W-:Y:S01]  /*18c0*/  UMOV UR18, UR36 ;  /* 0x0000002400127c82 */ /* 0x000fe20008000000 */
[----:B------:R-:W-:Y:S01]  /*18d0*/  UIADD3 UR30, UR36, 0x180, URZ ;  /* 0x00000180241e7890 */ /* 0x000fe2000fffe03f */
[----:B------:R-:W-:Y:S01]  /*18e0*/  QGMMA.64x16x32.F32.E4M3.E4M3 R96, gdesc[UR16], RZ, !UPT ;  /* 0x00200000106079f3 */ /* 0x000fe2000c7008ff */
[----:B------:R-:W-:Y:S01]  /*18f0*/  UMOV UR20, UR16 ;  /* 0x0000001000147c82 */ /* 0x000fe20008000000 */
[----:B------:R-:W-:Y:S01]  /*1900*/  UIADD3 UR34, UR36, 0x200, URZ ;  /* 0x0000020024227890 */ /* 0x000fe2000fffe03f */
[----:B------:R-:W-:Y:S01]  /*1910*/  CS2R R22, SRZ ;  /* 0x0000000000167805 */ /* 0x000fe2000001ff00 */
[----:B------:R-:W-:Y:S01]  /*1920*/  QGMMA.64x16x32.F32.E4M3.E4M3 R80, gdesc[UR20], RZ, !UPT ;  /* 0x00200000145079f3 */ /* 0x000fe2000c7008ff */
[----:B------:R-:W-:Y:S01]  /*1930*/  UIADD3 UR20, UR15, 0x400, URZ ;  /* 0x000004000f147890 */ /* 0x000fe2000fffe03f */
[----:B------:R-:W-:Y:S01]  /*1940*/  CS2R R104, SRZ ;  /* 0x0000000000687805 */ /* 0x000fe2000001ff00 */
[----:B------:R-:W-:Y:S01]  /*1950*/  UMOV UR24, UR16 ;  /* 0x0000001000187c82 */ /* 0x000fe20008000000 */
[----:B------:R-:W-:Y:S01]  /*1960*/  UMOV UR28, UR16 ;  /* 0x00000010001c7c82 */ /* 0x000fe20008000000 */
[----:B------:R-:W-:Y:S01]  /*1970*/  UMOV UR29, UR17 ;  /* 0x00000011001d7c82 */ /* 0x000fe20008000000 */
[----:B------:R-:W-:Y:S01]  /*1980*/  UMOV UR31, 0x40000040 ;  /* 0x40000040001f7882 */ /* 0x000fe20000000000 */
[----:B------:R-:W-:Y:S01]  /*1990*/  QGMMA.64x16x32.F32.E4M3.E4M3 R64, gdesc[UR24], RZ, !UPT ;  /* 0x00200000184079f3 */ /* 0x000fe2000c7008ff */
[----:B------:R-:W-:Y:S01]  /*19a0*/  UMOV UR32, UR16 ;  /* 0x0000001000207c82 */ /* 0x000fe20008000000 */
[----:B------:R-:W-:Y:S01]  /*19b0*/  UMOV UR33, UR17 ;  /* 0x0000001100217c82 */ /* 0x000fe20008000000 */
[----:B------:R-:W-:Y:S01]  /*19c0*/  UMOV UR35, 0x40000040 ;  /* 0x4000004000237882 */ /* 0x000fe20000000000 */
[----:B------:R-:W-:Y:S01]  /*19d0*/  QGMMA.64x16x32.F32.E4M3.E4M3 R48, gdesc[UR28], RZ, !UPT ;  /* 0x002000001c3079f3 */ /* 0x000fe2000c7008ff */
[----:B------:R-:W-:Y:S01]  /*19e0*/  UIADD3 UR16, UR15, 0x2, URZ ;  /* 0x000000020f107890 */ /* 0x000fe2000fffe03f */
[----:B------:R-:W-:Y:S01]  /*19f0*/  CS2R R106, SRZ ;  /* 0x00000000006a7805 */ /* 0x000fe2000001ff00 */
[----:B------:R-:W-:Y:S01]  /*1a00*/  UMOV UR17, 0x40000040 ;  /* 0x4000004000117882 */ /* 0x000fe20000000000 */
[----:B------:R-:W-:Y:S01]  /*1a10*/  QGMMA.64x16x32.F32.E4M3.E4M3 R32, gdesc[UR32], RZ, !UPT ;  /* 0x00200000202079f3 */ /* 0x000fe2000c7008ff */
[----:B------:R-:W-:Y:S01]  /*1a20*/  UMOV UR32, UR20 ;  /* 0x0000001400207c82 */ /* 0x000fe20008000000 */
[----:B------:R-:W-:Y:S01]  /*1a30*/  UMOV UR33, 0x40000040 ;  /* 0x4000004000217882 */ /* 0x000fe20000000000 */
[----:B------:R-:W-:Y:S01]  /*1a40*/  UMOV UR28, UR32 ;  /* 0x00000020001c7c82 */ /* 0x000fe20008000000 */
[----:B------:R-:W-:Y:S01]  /*1a50*/  UMOV UR29, UR33 ;  /* 0x00000021001d7c82 */ /* 0x000fe20008000000 */
[----:B------:R-:W-:Y:S01]  /*1a60*/  QGMMA.64x16x32.F32.E4M3.E4M3 R24, gdesc[UR32], RZ, !UPT ;  /* 0x00200000201879f3 */ /* 0x000fe2000c7008ff */
[----:B------:R-:W-:Y:S01]  /*1a70*/  UMOV UR24, UR32 ;  /* 0x0000002000187c82 */ /* 0x000fe20008000000 */
[----:B------:R-:W-:Y:S01]  /*1a80*/  UMOV UR25, UR33 ;  /* 0x0000002100197c82 */ /* 0x000fe20008000000 */
[----:B------:R-:W-:Y:S01]  /*1a90*/  UMOV UR20, UR32 ;  /* 0x0000002000147c82 */ /* 0x000fe20008000000 */
[----:B------:R-:W-:Y:S01]  /*1aa0*/  QGMMA.64x16x32.F32.E4M3.E4M3 R40, gdesc[UR28], RZ, !UPT ;  /* 0x002000001c2879f3 */ /* 0x000fe2000c7008ff */
[----:B------:R-:W-:Y:S01]  /*1ab0*/  UMOV UR21, UR33 ;  /* 0x0000002100157c82 */ /* 0x000fe20008000000 */
[----:B------:R-:W-:Y:S01]  /*1ac0*/  UMOV UR34, UR18 ;  /* 0x0000001200227c82 */ /* 0x000fe20008000000 */
[----:B------:R-:W-:Y:S01]  /*1ad0*/  UMOV UR35, UR19 ;  /* 0x0000001300237c82 */ /* 0x000fe20008000000 */
[----:B------:R-:W-:Y:S01]  /*1ae0*/  QGMMA.64x16x32.F32.E4M3.E4M3 R56, gdesc[UR24], RZ, !UPT ;  /* 0x00200000183879f3 */ /* 0x000fe2000c7008ff */
[----:B------:R-:W-:Y:S01]  /*1af0*/  UIADD3 UR18, UR36, 0x2, URZ ;  /* 0x0000000224127890 */ /* 0x000fe2000fffe03f */
[----:B------:R-:W-:Y:S01]  /*1b00*/  CS2R R108, SRZ ;  /* 0x00000000006c7805 */ /* 0x000fe2000001ff00 */
[----:B------:R-:W-:Y:S01]  /*1b10*/  UIADD3 UR26, UR36, 0x102, URZ ;  /* 0x00000102241a7890 */ /* 0x000fe2000fffe03f */
[----:B------:R-:W-:Y:S01]  /*1b20*/  QGMMA.64x16x32.F32.E4M3.E4M3 R72, gdesc[UR20], RZ, !UPT ;  /* 0x00200000144879f3 */ /* 0x000fe2000c7008ff */
[----:B------:R-:W-:Y:S01]  /*1b30*/  UIADD3 UR22, UR36, 0x82, URZ ;  /* 0x0000008224167890 */ /* 0x000fe2000fffe03f */
[----:B------:R-:W-:Y:S01]  /*1b40*/  CS2R R110, SRZ ;  /* 0x00000000006e7805 */ /* 0x000fe2000001ff00 */
[----:B------:R-:W-:Y:S01]  /*1b50*/  UMOV UR19, 0x40000040 ;  /* 0x4000004000137882 */ /* 0x000fe20000000000 */
[----:B------:R-:W-:Y:S01]  /*1b60*/  QGMMA.64x16x32.F32.E4M3.E4M3 R88, gdesc[UR32], RZ, !UPT ;  /* 0x00200000205879f3 */ /* 0x000fe2000c7008ff */
[----:B------:R-:W-:Y:S01]  /*1b70*/  UIADD3 UR30, UR36, 0x182, URZ ;  /* 0x00000182241e7890 */ /* 0x000fe2000fffe03f */
[----:B------:R-:W-:Y:S01]  /*1b80*/  CS2R R112, SRZ ;  /* 0x0000000000707805 */ /* 0x000fe2000001ff00 */
[----:B------:R-:W-:Y:S01]  /*1b90*/  UMOV UR20, UR16 ;  /* 0x0000001000147c82 */ /* 0x000fe20008000000 */
[----:B------:R-:W-:Y:S01]  /*1ba0*/  UMOV UR21, UR17 ;  /* 0x0000001100157c82 */ /* 0x000fe20008000000 */
[----:B------:R-:W-:Y:S01]  /*1bb0*/  UMOV UR23, 0x40000040 ;  /* 0x4000004000177882 */ /* 0x000fe20000000000 */
[----:B------:R-:W-:Y:S01]  /*1bc0*/  UIADD3 UR34, UR36, 0x202, URZ ;  /* 0x0000020224227890 */ /* 0x000fe2000fffe03f */
[----:B------:R-:W-:Y:S01]  /*1bd0*/  CS2R R114, SRZ ;  /* 0x0000000000727805 */ /* 0x000fe2000001ff00 */
[----:B------:R-:W-:Y:S01]  /*1be0*/  UMOV UR24, UR16 ;  /* 0x0000001000187c82 */ /* 0x000fe20008000000 */
[----:B------:R-:W-:Y:S01]  /*1bf0*/  UMOV UR25, UR17 ;  /* 0x0000001100197c82 */ /* 0x000fe20008000000 */
[----:B------:R-:W-:Y:S01]  /*1c00*/  UMOV UR27, 0x40000040 ;  /* 0x40000040001b7882 */ /* 0x000fe20000000000 */
[----:B------:R-:W-:Y:S01]  /*1c10*/  UMOV UR28, UR16 ;  /* 0x00000010001c7c82 */ /* 0x000fe20008000000 */
[----:B------:R-:W-:Y:S01]  /*1c20*/  QGMMA.64x16x32.F32.E4M3.E4M3 R96, gdesc[UR16], R96 ;  /* 0x00200000106079f3 */ /* 0x000fe20008700860 */
[----:B------:R-:W-:Y:S01]  /*1c30*/  UMOV UR29, UR17 ;  /* 0x00000011001d7c82 */ /* 0x000fe20008000000 */
[----:B------:R-:W-:Y:S01]  /*1c40*/  UMOV UR31, 0x40000040 ;  /* 0x40000040001f7882 */ /* 0x000fe20000000000 */
[----:B------:R-:W-:Y:S01]  /*1c50*/  UMOV UR32, UR16 ;  /* 0x0000001000207c82 */ /* 0x000fe20008000000 */
[----:B------:R-:W-:Y:S01]  /*1c60*/  QGMMA.64x16x32.F32.E4M3.E4M3 R80, gdesc[UR20], R80 ;  /* 0x00200000145079f3 */ /* 0x000fe20008700850 */
[----:B------:R-:W-:Y:S01]  /*1c70*/  UIADD3 UR20, UR15, 0x402, URZ ;  /* 0x000004020f147890 */ /* 0x000fe2000fffe03f */
[----:B------:R-:W-:Y:S01]  /*1c80*/  CS2R R116, SRZ ;  /* 0x0000000000747805 */ /* 0x000fe2000001ff00 */
[----:B------:R-:W-:Y:S01]  /*1c90*/  UMOV UR33, UR17 ;  /* 0x0000001100217c82 */ /* 0x000fe20008000000 */
[----:B------:R-:W-:Y:S01]  /*1ca0*/  UMOV UR35, 0x40000040 ;  /* 0x4000004000237882 */ /* 0x000fe20000000000 */
[----:B------:R-:W-:-:S02]  /*1cb0*/  CS2R R118, SRZ ;  /* 0x0000000000767805 */ /* 0x000fc4000001ff00 */
[----:B------:R-:W-:Y:S01]  /*1cc0*/  CS2R R120, SRZ ;  /* 0x0000000000787805 */ /* 0x000fe2000001ff00 */
[----:B------:R-:W-:Y:S01]  /*1cd0*/  QGMMA.64x16x32.F32.E4M3.E4M3 R64, gdesc[UR24], R64 ;  /* 0x00200000184079f3 */ /* 0x000fe20008700840 */
[----:B------:R-:W-:Y:S02]  /*1ce0*/  CS2R R122, SRZ ;  /* 0x00000000007a7805 */ /* 0x000fe4000001ff00 */
[----:B------:R-:W-:Y:S02]  /*1cf0*/  CS2R R124, SRZ ;  /* 0x00000000007c7805 */ /* 0x000fe4000001ff00 */
[----:B------:R-:W-:Y:S01]  /*1d00*/  CS2R R126, SRZ ;  /* 0x00000000007e7805 */ /* 0x000fe2000001ff00 */
[----:B------:R-:W-:Y:S01]  /*1d10*/  QGMMA.64x16x32.F32.E4M3.E4M3 R48, gdesc[UR28], R48 ;  /* 0x002000001c3079f3 */ /* 0x000fe20008700830 */
[----:B------:R-:W-:Y:S02]  /*1d20*/  CS2R R128, SRZ ;  /* 0x0000000000807805 */ /* 0x000fe4000001ff00 */
[----:B------:R-:W-:-:S02]  /*1d30*/  CS2R R130, SRZ ;  /* 0x0000000000827805 */ /* 0x000fc4000001ff00 */
[----:B------:R-:W-:Y:S01]  /*1d40*/  CS2R R132, SRZ ;  /* 0x0000000000847805 */ /* 0x000fe2000001ff00 */
[----:B------:R-:W-:Y:S01]  /*1d50*/  QGMMA.64x16x32.F32.E4M3.E4M3 R32, gdesc[UR32], R32 ;  /* 0x00200000202079f3 */ /* 0x000fe20008700820 */
[----:B------:R-:W-:Y:S01]  /*1d60*/  UMOV UR32, UR20 ;  /* 0x0000001400207c82 */ /* 0x000fe20008000000 */
[----:B------:R-:W-:Y:S01]  /*1d70*/  UMOV UR33, 0x40000040 ;  /* 0x4000004000217882 */ /* 0x000fe20000000000 */
[----:B------:R-:W-:Y:S01]  /*1d80*/  UMOV UR28, UR32 ;  /* 0x00000020001c7c82 */ /* 0x000fe20008000000 */
[----:B------:R-:W-:Y:S01]  /*1d90*/  UMOV UR29, UR33 ;  /* 0x00000021001d7c82 */ /* 0x000fe20008000000 */
[----:B------:R-:W-:Y:S01]  /*1da0*/  QGMMA.64x16x32.F32.E4M3.E4M3 R24, gdesc[UR32], R24 ;  /* 0x00200000201879f3 */ /* 0x000fe20008700818 */
[----:B------:R-:W-:Y:S01]  /*1db0*/  UMOV UR24, UR32 ;  /* 0x0000002000187c82 */ /* 0x000fe20008000000 */
[----:B------:R-:W-:Y:S01]  /*1dc0*/  UMOV UR25, UR33 ;  /* 0x0000002100197c82 */ /* 0x000fe20008000000 */
[----:B------:R-:W-:Y:S01]  /*1dd0*/  UMOV UR20, UR32 ;  /* 0x0000002000147c82 */ /* 0x000fe20008000000 */
[----:B------:R-:W-:Y:S01]  /*1de0*/  QGMMA.64x16x32.F32.E4M3.E4M3 R40, gdesc[UR28], R40 ;  /* 0x002000001c2879f3 */ /* 0x000fe20008700828 */
[----:B------:R-:W-:Y:S01]  /*1df0*/  UMOV UR21, UR33 ;  /* 0x0000002100157c82 */ /* 0x000fe20008000000 */
[----:B------:R-:W-:Y:S01]  /*1e00*/  UMOV UR16, UR32 ;  /* 0x0000002000107c82 */ /* 0x000fe20008000000 */
[----:B------:R-:W-:Y:S01]  /*1e10*/  UMOV UR17, UR33 ;  /* 0x0000002100117c82 */ /* 0x000fe20008000000 */
[----:B------:R-:W-:Y:S01]  /*1e20*/  QGMMA.64x16x32.F32.E4M3.E4M3 R56, gdesc[UR24], R56 ;  /* 0x00200000183879f3 */ /* 0x000fe20008700838 */
[----:B------:R-:W-:Y:S01]  /*1e30*/  UIADD3 UR26, UR36, 0x104, URZ ;  /* 0x00000104241a7890 */ /* 0x000fe2000fffe03f */
[----:B------:R-:W-:Y:S01]  /*1e40*/  CS2R R134, SRZ ;  /* 0x0000000000867805 */ /* 0x000fe2000001ff00 */
[----:B------:R-:W-:Y:S01]  /*1e50*/  UIADD3 UR30, UR36, 0x184, URZ ;  /* 0x00000184241e7890 */ /* 0x000fe2000fffe03f */
[----:B------:R-:W-:Y:S01]  /*1e60*/  QGMMA.64x16x32.F32.E4M3.E4M3 R72, gdesc[UR20], R72 ;  /* 0x00200000144879f3 */ /* 0x000fe20008700848 */
[----:B------:R-:W-:Y:S01]  /*1e70*/  UIADD3 UR22, UR36, 0x84, URZ ;  /* 0x0000008424167890 */ /* 0x000fe2000fffe03f */
[----:B------:R-:W-:Y:S01]  /*1e80*/  CS2R R136, SRZ ;  /* 0x0000000000887805 */ /* 0x000fe2000001ff00 */
[----:B------:R-:W-:Y:S01]  /*1e90*/  UMOV UR23, 0x40000040 ;  /* 0x4000004000177882 */ /* 0x000fe20000000000 */
[----:B------:R-:W-:Y:S01]  /*1ea0*/  QGMMA.64x16x32.F32.E4M3.E4M3 R88, gdesc[UR16], R88 ;  /* 0x00200000105879f3 */ /* 0x000fe20008700858 */
[----:B------:R-:W-:Y:S01]  /*1eb0*/  UIADD3 UR16, UR15, 0x4, URZ ;  /* 0x000000040f107890 */ /* 0x000fe2000fffe03f */
[----:B------:R-:W-:Y:S01]  /*1ec0*/  CS2R R138, SRZ ;  /* 0x00000000008a7805 */ /* 0x000fe2000001ff00 */
[----:B------:R-:W-:Y:S01]  /*1ed0*/  UIADD3 UR18, UR36, 0x4, URZ ;  /* 0x0000000424127890 */ /* 0x000fe2000fffe03f */
[----:B------:R-:W-:Y:S01]  /*1ee0*/  CS2R R140, SRZ ;  /* 0x00000000008c7805 */ /* 0x000fe2000001ff00 */
[----:B------:R-:W-:Y:S01]  /*1ef0*/  UMOV UR17, 0x40000040 ;  /* 0x4000004000117882 */ /* 0x000fe20000000000 */
[----:B------:R-:W-:Y:S01]  /*1f00*/  UMOV UR19, 0x40000040 ;  /* 0x4000004000137882 */ /* 0x000fe20000000000 */
[----:B------:R-:W-:Y:S01]  /*1f10*/  UMOV UR21, UR17 ;  /* 0x0000001100157c82 */ /* 0x000fe20008000000 */
[----:B------:R-:W-:Y:S01]  /*1f20*/  UMOV UR20, UR16 ;  /* 0x0000001000147c82 */ /* 0x000fe20008000000 */
[----:B------:R-:W-:Y:S01]  /*1f30*/  UIADD3 UR34, UR36, 0x204, URZ ;  /* 0x0000020424227890 */ /* 0x000fe2000fffe03f */
[----:B------:R-:W-:Y:S01]  /*1f40*/  CS2R R142, SRZ ;  /* 0x00000000008e7805 */ /* 0x000fe2000001ff00 */
        /* <DEDUP_REMOVED lines=10> */
[----:B------:R-:W-:Y:S01]  /*1ff0*/  UMOV UR32, UR16 ;  /* 0x0000001000207c82 */ /* 0x000fe20008000000 */
[----:B------:R-:W-:Y:S01]  /*2000*/  UMOV UR33, UR17 ;  /* 0x0000001100217c82 */ /* 0x000fe20008000000 */
[----:B------:R-:W-:Y:S01]  /*2010*/  QGMMA.64x16x32.F32.E4M3.E4M3 R64, gdesc[UR24], R64 ;  /* 0x00200000184079f3 */ /* 0x000fe20008700840 */
        /* <DEDUP_REMOVED lines=32> */
[----:B------:R-:W-:Y:S01]  /*2220*/  CS2R R162, SRZ ;  /* 0x0000000000a27805 */ /* 0x000fe2000001ff00 */
[----:B------:R-:W-:Y:S01]  /*2230*/  UMOV UR17, 0x40000040 ;  /* 0x4000004000117882 */ /* 0x000fe20000000000 */
[----:B------:R-:W-:Y:S01]  /*2240*/  UMOV UR19, 0x40000040 ;  /* 0x4000004000137882 */ /* 0x000fe20000000000 */
[----:B------:R-:W-:Y:S01]  /*2250*/  UIADD3 UR15, UR15, 0x406, URZ ;  /* 0x000004060f0f7890 */ /* 0x000fe2000fffe03f */
[----:B------:R-:W-:Y:S01]  /*2260*/  CS2R R164, SRZ ;  /* 0x0000000000a47805 */ /* 0x000fe2000001ff00 */
[----:B------:R-:W-:Y:S01]  /*2270*/  UMOV UR20, UR16 ;  /* 0x0000001000147c82 */ /* 0x000fe20008000000 */
[----:B------:R-:W-:Y:S01]  /*2280*/  UMOV UR21, UR17 ;  /* 0x0000001100157c82 */ /* 0x000fe20008000000 */
[----:B------:R-:W-:Y:S01]  /*2290*/  UMOV UR23, 0x40000040 ;  /* 0x4000004000177882 */ /* 0x000fe20000000000 */
[----:B------:R-:W-:Y:S01]  /*22a0*/  QGMMA.64x16x32.F32.E4M3.E4M3 R96, gdesc[UR16], R96 ;  /* 0x00200000106079f3 */ /* 0x000fe20008700860 */
[----:B------:R-:W-:Y:S01]  /*22b0*/  UMOV UR24, UR16 ;  /* 0x0000001000187c82 */ /* 0x000fe20008000000 */
[----:B------:R-:W-:Y:S01]  /*22c0*/  UMOV UR25, UR17 ;  /* 0x0000001100197c82 */ /* 0x000fe20008000000 */
[----:B------:R-:W-:Y:S01]  /*22d0*/  UMOV UR27, 0x40000040 ;  /* 0x40000040001b7882 */ /* 0x000fe20000000000 */
[----:B------:R-:W-:Y:S01]  /*22e0*/  QGMMA.64x16x32.F32.E4M3.E4M3 R80, gdesc[UR20], R80 ;  /* 0x00200000145079f3 */ /* 0x000fe20008700850 */
[----:B------:R-:W-:Y:S01]  /*22f0*/  UMOV UR28, UR16 ;  /* 0x00000010001c7c82 */ /* 0x000fe20008000000 */
[----:B------:R-:W-:Y:S01]  /*2300*/  UMOV UR29, UR17 ;  /* 0x00000011001d7c82 */ /* 0x000fe20008000000 */
[----:B------:R-:W-:Y:S01]  /*2310*/  UMOV UR31, 0x40000040 ;  /* 0x40000040001f7882 */ /* 0x000fe20000000000 */
[----:B------:R-:W-:Y:S01]  /*2320*/  UMOV UR32, UR16 ;  /* 0x0000001000207c82 */ /* 0x000fe20008000000 */
[----:B------:R-:W-:Y:S01]  /*2330*/  UMOV UR33, UR17 ;  /* 0x0000001100217c82 */ /* 0x000fe20008000000 */
[----:B------:R-:W-:Y:S01]  /*2340*/  UMOV UR35, 0x40000040 ;  /* 0x4000004000237882 */ /* 0x000fe20000000000 */
[----:B------:R-:W-:Y:S04]  /*2350*/  QGMMA.64x16x32.F32.E4M3.E4M3 R64, gdesc[UR24], R64 ;  /* 0x00200000184079f3 */ /* 0x000fe80008700840 */
[----:B------:R-:W-:Y:S04]  /*2360*/  QGMMA.64x16x32.F32.E4M3.E4M3 R48, gdesc[UR28], R48 ;  /* 0x002000001c3079f3 */ /* 0x000fe80008700830 */
[----:B------:R-:W-:Y:S01]  /*2370*/  QGMMA.64x16x32.F32.E4M3.E4M3 R32, gdesc[UR32], R32 ;  /* 0x00200000202079f3 */ /* 0x000fe20008700820 */
[----:B------:R-:W-:Y:S01]  /*2380*/  UMOV UR32, UR15 ;  /* 0x0000000f00207c82 */ /* 0x000fe20008000000 */
[----:B------:R-:W-:Y:S01]  /*2390*/  UMOV UR33, 0x40000040 ;  /* 0x4000004000217882 */ /* 0x000fe20000000000 */
[----:B------:R-:W-:Y:S01]  /*23a0*/  UMOV UR28, UR32 ;  /* 0x00000020001c7c82 */ /* 0x000fe20008000000 */
[----:B------:R-:W-:Y:S01]  /*23b0*/  UMOV UR29, UR33 ;  /* 0x00000021001d7c82 */ /* 0x000fe20008000000 */
[----:B------:R-:W-:Y:S01]  /*23c0*/  ULDC UR15, c[0x0][0x50c] ;  /* 0x00014300000f7ab9 */ /* 0x000fe20000000800 */
[----:B------:R-:W-:Y:S01]  /*23d0*/  QGMMA.64x16x32.F32.E4M3.E4M3 R24, gdesc[UR32], R24 ;  /* 0x00200000201879f3 */ /* 0x000fe20008700818 */
[----:B------:R-:W-:Y:S01]  /*23e0*/  UMOV UR24, UR32 ;  /* 0x0000002000187c82 */ /* 0x000fe20008000000 */
[----:B------:R-:W-:Y:S01]  /*23f0*/  UMOV UR25, UR33 ;  /* 0x0000002100197c82 */ /* 0x000fe20008000000 */
[----:B------:R-:W-:Y:S01]  /*2400*/  UMOV UR20, UR32 ;  /* 0x0000002000147c82 */ /* 0x000fe20008000000 */
[----:B------:R-:W-:Y:S01]  /*2410*/  QGMMA.64x16x32.F32.E4M3.E4M3 R40, gdesc[UR28], R40 ;  /* 0x002000001c2879f3 */ /* 0x000fe20008700828 */
[----:B------:R-:W-:Y:S01]  /*2420*/  UMOV UR21, UR33 ;  /* 0x0000002100157c82 */ /* 0x000fe20008000000 */
[----:B------:R-:W-:-:S02]  /*2430*/  UISETP.NE.AND UP0, UPT, UR15, 0x4, UPT ;  /* 0x000000040f00788c */ /* 0x000fc4000bf05270 */
[----:B------:R-:W-:Y:S01]  /*2440*/  QGMMA.64x16x32.F32.E4M3.E4M3 R56, gdesc[UR24], R56 ;  /* 0x00200000183879f3 */ /* 0x000fe20008700838 */
[----:B------:R-:W-:Y:S01]  /*2450*/  UMOV UR16, UR32 ;  /* 0x0000002000107c82 */ /* 0x000fe20008000000 */
[----:B------:R-:W-:Y:S02]  /*2460*/  UMOV UR17, UR33 ;  /* 0x0000002100117c82 */ /* 0x000fe40008000000 */
[----:B------:R-:W-:Y:S04]  /*2470*/  QGMMA.64x16x32.F32.E4M3.E4M3 R72, gdesc[UR20], R72 ;  /* 0x00200000144879f3 */ /* 0x000fe80008700848 */
[----:B------:R-:W-:Y:S01]  /*2480*/  QGMMA.64x16x32.F32.E4M3.E4M3 R88, gdesc[UR16], R88, gsb0 ;  /* 0x00200000105879f3 */ /* 0x000fe20008000858 */
[----:B------:R-:W-:-:S06]  /*2490*/  USEL UR16, URZ, 0x1, UP0 ;  /* 0x000000013f107887 */ /* 0x000fcc0008000000 */
[----:B------:R-:W-:-:S13]  /*24a0*/  ISETP.NE.AND P0, PT, RZ, UR16, PT ;  /* 0x00000010ff007c0c */ /* 0x000fda000bf05270 */
[----:B------:R-:W-:Y:S05]  /*24b0*/  @!P0 BRA `(.L_x_18) ;  /* 0x0000000400488947 */ /* 0x000fea0003800000 */
[----:B------:R-:W-:Y:S02]  /*24c0*/  WARPGROUP.DEPBAR.LE gsb0, 0x0 ;  /* 0x00008000000079c5 */ /* 0x000fe40000010000 */
[----:B------:R-:W-:-:S01]  /*24d0*/  FADD R165, RZ, R96 ;  /* 0x00000060ffa57221 */ /* 0x000fc20000000000 */
[----:B------:R-:W-:Y:S01]  /*24e0*/  FADD R164, RZ, R97 ;  /* 0x00000061ffa47221 */ /* 0x000fe20000000000 */
        /* <DEDUP_REMOVED lines=78> */
[----:B------:R-:W-:-:S06]  /*29d0*/  UMOV UR6, URZ ;  /* 0x0000003f00067c82 */ /* 0x000fcc0008000000 */
.L_x_18:
[----:B------:R-:W-:Y:S01]  /*29e0*/  UIADD3 UR39, UR5, 0x1, URZ ;  /* 0x0000000105277890 */ /* 0x000fe2000fffe03f */
[----:B------:R-:W-:-:S03]  /*29f0*/  UMOV UR17, 0x1 ;  /* 0x0000000100117882 */ /* 0x000fc60000000000 */
[----:B------:R-:W-:-:S04]  /*2a00*/  UISETP.NE.AND UP0, UPT, UR39, 0x6, UPT ;  /* 0x000000062700788c */ /* 0x000fc8000bf05270 */
[----:B------:R-:W-:Y:S02]  /*2a10*/  USEL UR38, URZ, 0x1, UP0 ;  /* 0x000000013f267887 */ /* 0x000fe40008000000 */
[----:B------:R-:W-:Y:S02]  /*2a20*/  USEL UR39, UR39, URZ, UP0 ;  /* 0x0000003f27277287 */ /* 0x000fe40008000000 */
[----:B------:R-:W-:-:S12]  /*2a30*/  ULOP3.LUT UR38, UR4, UR38, URZ, 0x3c, !UPT ;  /* 0x0000002604267292 */ /* 0x000fd8000f8e3c3f */
.L_x_13:
[----:B------:R-:W-:-:S04]  /*2a40*/  UISETP.LT.AND UP0, UPT, UR10, 0x1, UPT ;  /* 0x000000010a00788c */ /* 0x000fc8000bf01270 */
[----:B------:R-:W-:-:S04]  /*2a50*/  USEL UR15, UR10, 0x1, UP0 ;  /* 0x000000010a0f7887 */ /* 0x000fc80008000000 */
[----:B------:R-:W-:-:S04]  /*2a60*/  UIADD3 UR37, UR10, -UR15, URZ ;  /* 0x8000000f0a257290 */ /* 0x000fc8000fffe03f */
[----:B------:R-:W-:-:S06]  /*2a70*/  UISETP.GE.AND UP0, UPT, UR37, 0x1, UPT ;  /* 0x000000012500788c */ /* 0x000fcc000bf06270 */
[----:B------:R-:W-:-:S13]  /*2a80*/  PLOP3.LUT P0, PT, PT, PT, UP0, 0x80, 0x0 ;  /* 0x000000000000781c */ /* 0x000fda0003f0f008 */
[----:B------:R-:W-:Y:S05]  /*2a90*/  @!P0 BRA `(.L_x_19) ;  /* 0x0000001000c48947 */ /* 0x000fea0003800000 */
[----:B------:R-:W-:Y:S01]  /*2aa0*/  UMOV UR36, UR5 ;  /* 0x0000000500247c82 */ /* 0x000fe20008000000 */
[----:B------:R-:W-:-:S05]  /*2ab0*/  ULDC UR15, c[0x0][0x50c] ;  /* 0x00014300000f7ab9 */ /* 0x000fca0000000800 */
.L_x_27:
[----:B------:R-:W-:-:S06]  /*2ac0*/  UISETP.NE.AND UP0, UPT, UR9, 0x3, UPT ;  /* 0x000000030900788c */ /* 0x000fcc000bf05270 */
[----:B------:R-:W-:-:S13]  /*2ad0*/  PLOP3.LUT P1, PT, PT, PT, UP0, 0x80, 0x0 ;  /* 0x000000000000781c */ /* 0x000fda0003f2f008 */
[----:B01----:R-:W-:Y:S05]  /*2ae0*/  @!P1 BRA `(.L_x_20) ;  /* 0x0000000000049947 */ /* 0x003fea0003800000 */
[----:B------:R-:W-:Y:S01]  /*2af0*/  BPT.TRAP 0x1 ;  /* 0x000000040000795c */ /* 0x000fe20000300000 */
.L_x_20:
[----:B------:R-:W0:Y:S01]  /*2b00*/  S2UR UR18, SR_CgaCtaId ;  /* 0x00000000001279c3 */ /* 0x000e220000008800 */
[----:B------:R-:W-:Y:S01]  /*2b10*/  UMOV UR12, 0x400 ;  /* 0x00000400000c7882 */ /* 0x000fe20000000000 */
[----:B------:R-:W-:-:S05]  /*2b20*/  IMAD.U32 R166, RZ, RZ, UR38 ;  /* 0x00000026ffa67e24 */ /* 0x000fca000f8e00ff */
[----:B------:R-:W-:Y:S01]  /*2b30*/  SHF.L.U32 R166, R166, 0x1f, RZ ;  /* 0x0000001fa6a67819 */ /* 0x000fe200000006ff */
[----:B0-----:R-:W-:-:S04]  /*2b40*/  ULEA UR12, UR18, UR12, 0x18 ;  /* 0x0000000c120c7291 */ /* 0x001fc8000f8ec03f */
[----:B------:R-:W-:-:S09]  /*2b50*/  ULEA UR18, UR39, UR12, 0x3 ;  /* 0x0000000c27127291 */ /* 0x000fd2000f8e183f */
[----:B------:R0:W1:Y:S01]  /*2b60*/  SYNCS.PHASECHK.TRANS64.TRYWAIT P0, [UR18], R166 ;  /* 0x000000a6ff0075a7 */ /* 0x0000620008000152 */
[----:B------:R-:W-:Y:S05]  /*2b70*/  @!P1 BRA `(.L_x_21) ;  /* 0x0000000000049947 */ /* 0x000fea0003800000 */
[----:B------:R-:W-:Y:S01]  /*2b80*/  BPT.TRAP 0x1 ;  /* 0x000000040000795c */ /* 0x000fe20000300000 */
.L_x_21:
[----:B-1----:R-:W-:Y:S05]  /*2b90*/  @P0 BRA `(.L_x_22) ;  /* 0x0000000000080947 */ /* 0x002fea0003800000 */
[----:B------:R-:W1:Y:S02]  /*2ba0*/  SYNCS.PHASECHK.TRANS64.TRYWAIT P0, [UR18], R166 ;  /* 0x000000a6ff0075a7 */ /* 0x000e640008000152 */
[----:B-1----:R-:W-:Y:S05]  /*2bb0*/  @!P0 BRA `(.L_x_23) ;  /* 0x0000009000c08947 */ /* 0x002fea0003800000 */
.L_x_22:
[----:B------:R-:W-:Y:S01]  /*2bc0*/  UIADD3 UR18, UR12, 0x24180, URZ ;  /* 0x000241800c127890 */ /* 0x000fe2000fffe03f */
[----:B------:R-:W-:Y:S01]  /*2bd0*/  WARPGROUP.ARRIVE ;  /* 0x00000000000079c5 */ /* 0x000fe20000000000 */
[----:B------:R-:W-:Y:S02]  /*2be0*/  UISETP.NE.AND UP0, UPT, UR16, URZ, UPT ;  /* 0x0000003f1000728c */ /* 0x000fe4000bf05270 */
[----:B------:R-:W-:Y:S02]  /*2bf0*/  USHF.R.U32.HI UR18, URZ, 0x4, UR18 ;  /* 0x000000043f127899 */ /* 0x000fe40008011612 */
[----:B------:R-:W-:Y:S02]  /*2c00*/  USEL UR17, UR17, URZ, !UP0 ;  /* 0x0000003f11117287 */ /* 0x000fe4000c000000 */
[----:B------:R-:W-:Y:S02]  /*2c10*/  ULOP3.LUT UR18, UR18, 0x3fff, URZ, 0xc0, !UPT ;  /* 0x00003fff12127892 */ /* 0x000fe4000f8ec03f */
[----:B------:R-:W-:-:S02]  /*2c20*/  ULOP3.LUT UR42, UR11, 0x10000, URZ, 0xfc, !UPT ;  /* 0x000100000b2a7892 */ /* 0x000fc4000f8efc3f */
[----:B------:R-:W-:Y:S02]  /*2c30*/  ULOP3.LUT UR18, UR18, 0x10000, URZ, 0xfc, !UPT ;  /* 0x0001000012127892 */ /* 0x000fe4000f8efc3f */
[----:B------:R-:W-:Y:S02]  /*2c40*/  UISETP.NE.U32.AND UP0, UPT, UR17, URZ, UPT ;  /* 0x0000003f1100728c */ /* 0x000fe4000bf05070 */
[----:B------:R-:W-:Y:S02]  /*2c50*/  UIMAD UR43, UR39, 0x280, UR18 ;  /* 0x00000280272b78a4 */ /* 0x000fe4000f8e0212 */
[----:B------:R-:W-:Y:S02]  /*2c60*/  UIMAD UR42, UR39, 0x600, UR42 ;  /* 0x00000600272a78a4 */ /* 0x000fe4000f8e022a */
[----:B------:R-:W-:Y:S01]  /*2c70*/  UIADD3 UR22, UR43, 0x80, URZ ;  /* 0x000000802b167890 */ /* 0x000fe2000fffe03f */
[----:B------:R-:W-:Y:S01]  /*2c80*/  UMOV UR17, 0x40000040 ;  /* 0x4000004000117882 */ /* 0x000fe20000000000 */
[----:B------:R-:W-:-:S03]  /*2c90*/  UIADD3 UR26, UR43, 0x100, URZ ;  /* 0x000001002b1a7890 */ /* 0x000fc6000fffe03f */
[----:B------:R-:W-:Y:S01]  /*2ca0*/  UMOV UR16, UR42 ;  /* 0x0000002a00107c82 */ /* 0x000fe20008000000 */
[----:B------:R-:W-:Y:S01]  /*2cb0*/  UMOV UR18, UR43 ;  /* 0x0000002b00127c82 */ /* 0x000fe20008000000 */
[----:B------:R-:W-:Y:S01]  /*2cc0*/  UMOV UR19, 0x40000040 ;  /* 0x4000004000137882 */ /* 0x000fe20000000000 */
[----:B------:R-:W-:Y:S01]  /*2cd0*/  UIADD3 UR30, UR43, 0x180, URZ ;  /* 0x000001802b1e7890 */ /* 0x000fe2000fffe03f */
[----:B------:R-:W-:Y:S01]  /*2ce0*/  QGMMA.64x16x32.F32.E4M3.E4M3 R96, gdesc[UR16], R96, UP0 ;  /* 0x00200000106079f3 */ /* 0x000fe2000bf00860 */
[----:B------:R-:W-:Y:S01]  /*2cf0*/  UMOV UR20, UR16 ;  /* 0x0000001000147c82 */ /* 0x000fe20008000000 */
[----:B------:R-:W-:Y:S01]  /*2d00*/  UMOV UR21, UR17 ;  /* 0x0000001100157c82 */ /* 0x000fe20008000000 */
[----:B------:R-:W-:Y:S01]  /*2d10*/  UMOV UR23, 0x40000040 ;  /* 0x4000004000177882 */ /* 0x000fe20000000000 */
[----:B------:R-:W-:Y:S01]  /*2d20*/  UIADD3 UR34, UR43, 0x200, URZ ;  /* 0x000002002b227890 */ /* 0x000fe2000fffe03f */
[----:B------:R-:W-:Y:S01]  /*2d30*/  QGMMA.64x16x32.F32.E4M3.E4M3 R80, gdesc[UR20], R80, UP0 ;  /* 0x00200000145079f3 */ /* 0x000fe2000bf00850 */
[----:B------:R-:W-:Y:S01]  /*2d40*/  UIADD3 UR20, UR42, 0x400, URZ ;  /* 0x000004002a147890 */ /* 0x000fe2000fffe03f */
[----:B------:R-:W-:Y:S01]  /*2d50*/  UMOV UR24, UR16 ;  /* 0x0000001000187c82 */ /* 0x000fe20008000000 */
[----:B------:R-:W-:Y:S01]  /*2d60*/  UMOV UR25, UR17 ;  /* 0x0000001100197c82 */ /* 0x000fe20008000000 */
[----:B------:R-:W-:Y:S01]  /*2d70*/  UMOV UR27, 0x40000040 ;  /* 0x40000040001b7882 */ /* 0x000fe20000000000 */
[----:B------:R-:W-:Y:S01]  /*2d80*/  UMOV UR28, UR16 ;  /* 0x00000010001c7c82 */ /* 0x000fe20008000000 */
[----:B------:R-:W-:Y:S01]  /*2d90*/  UMOV UR29, UR17 ;  /* 0x00000011001d7c82 */ /* 0x000fe20008000000 */
[----:B------:R-:W-:Y:S01]  /*2da0*/  UMOV UR31, 0x40000040 ;  /* 0x40000040001f7882 */ /* 0x000fe20000000000 */
[----:B------:R-:W-:Y:S01]  /*2db0*/  QGMMA.64x16x32.F32.E4M3.E4M3 R64, gdesc[UR24], R64, UP0 ;  /* 0x00200000184079f3 */ /* 0x000fe2000bf00840 */
[----:B------:R-:W-:Y:S01]  /*2dc0*/  UMOV UR32, UR16 ;  /* 0x0000001000207c82 */ /* 0x000fe20008000000 */
[----:B------:R-:W-:Y:S01]  /*2dd0*/  UMOV UR33, UR17 ;  /* 0x0000001100217c82 */ /* 0x000fe20008000000 */
[----:B------:R-:W-:Y:S01]  /*2de0*/  UMOV UR35, 0x40000040 ;  /* 0x4000004000237882 */ /* 0x000fe20000000000 */
[----:B------:R-:W-:Y:S01]  /*2df0*/  QGMMA.64x16x32.F32.E4M3.E4M3 R48, gdesc[UR28], R48, UP0 ;  /* 0x002000001c3079f3 */ /* 0x000fe2000bf00830 */
[----:B------:R-:W-:Y:S01]  /*2e00*/  UIADD3 UR16, UR42, 0x2, URZ ;  /* 0x000000022a107890 */ /* 0x000fe2000fffe03f */
[----:B------:R-:W-:-:S02]  /*2e10*/  UMOV UR17, 0x40000040 ;  /* 0x4000004000117882 */ /* 0x000fc40000000000 */
[----:B------:R-:W-:Y:S01]  /*2e20*/  QGMMA.64x16x32.F32.E4M3.E4M3 R32, gdesc[UR32], R32, UP0 ;  /* 0x00200000202079f3 */ /* 0x000fe2000bf00820 */
[----:B------:R-:W-:Y:S01]  /*2e30*/  UMOV UR32, UR20 ;  /* 0x0000001400207c82 */ /* 0x000fe20008000000 */
[----:B------:R-:W-:Y:S01]  /*2e40*/  UMOV UR33, 0x40000040 ;  /* 0x4000004000217882 */ /* 0x000fe20000000000 */
[----:B------:R-:W-:Y:S01]  /*2e50*/  UMOV UR28, UR32 ;  /* 0x00000020001c7c82 */ /* 0x000fe20008000000 */
[----:B------:R-:W-:Y:S01]  /*2e60*/  UMOV UR29, UR33 ;  /* 0x00000021001d7c82 */ /* 0x000fe20008000000 */
[----:B------:R-:W-:Y:S01]  /*2e70*/  QGMMA.64x16x32.F32.E4M3.E4M3 R24, gdesc[UR32], R24, UP0 ;  /* 0x00200000201879f3 */ /* 0x000fe2000bf00818 */
[----:B------:R-:W-:Y:S01]  /*2e80*/  UMOV UR24, UR32 ;  /* 0x0000002000187c82 */ /* 0x000fe20008000000 */
[----:B------:R-:W-:Y:S01]  /*2e90*/  UMOV UR25, UR33 ;  /* 0x0000002100197c82 */ /* 0x000fe20008000000 */
[----:B------:R-:W-:Y:S01]  /*2ea0*/  UMOV UR20, UR32 ;  /* 0x0000002000147c82 */ /* 0x000fe20008000000 */
[----:B------:R-:W-:Y:S01]  /*2eb0*/  QGMMA.64x16x32.F32.E4M3.E4M3 R40, gdesc[UR28], R40, UP0 ;  /* 0x002000001c2879f3 */ /* 0x000fe2000bf00828 */
[----:B------:R-:W-:Y:S01]  /*2ec0*/  UMOV UR21, UR33 ;  /* 0x0000002100157c82 */ /* 0x000fe20008000000 */
[----:B------:R-:W-:Y:S01]  /*2ed0*/  UMOV UR34, UR18 ;  /* 0x0000001200227c82 */ /* 0x000fe20008000000 */
[----:B------:R-:W-:Y:S01]  /*2ee0*/  UMOV UR35, UR19 ;  /* 0x0000001300237c82 */ /* 0x000fe20008000000 */
[----:B------:R-:W-:Y:S01]  /*2ef0*/  QGMMA.64x16x32.F32.E4M3.E4M3 R56, gdesc[UR24], R56, UP0 ;  /* 0x00200000183879f3 */ /* 0x000fe2000bf00838 */
[----:B------:R-:W-:-:S02]  /*2f00*/  UIADD3 UR18, UR43, 0x2, URZ ;  /* 0x000000022b127890 */ /* 0x000fc4000fffe03f */
[----:B------:R-:W-:Y:S01]  /*2f10*/  UIADD3 UR26, UR43, 0x102, URZ ;  /* 0x000001022b1a7890 */ /* 0x000fe2000fffe03f */
[----:B------:R-:W-:Y:S01]  /*2f20*/  QGMMA.64x16x32.F32.E4M3.E4M3 R72, gdesc[UR20], R72, UP0 ;  /* 0x00200000144879f3 */ /* 0x000fe2000bf00848 */
[----:B------:R-:W-:Y:S01]  /*2f30*/  UIADD3 UR22, UR43, 0x82, URZ ;  /* 0x000000822b167890 */ /* 0x000fe2000fffe03f */
[----:B------:R-:W-:Y:S02]  /*2f40*/  UMOV UR19, 0x40000040 ;  /* 0x4000004000137882 */ /* 0x000fe40000000000 */
[----:B------:R-:W-:Y:S01]  /*2f50*/  QGMMA.64x16x32.F32.E4M3.E4M3 R88, gdesc[UR32], R88, UP0 ;  /* 0x00200000205879f3 */ /* 0x000fe2000bf00858 */
[----:B------:R-:W-:Y:S01]  /*2f60*/  UIADD3 UR30, UR43, 0x182, URZ ;  /* 0x000001822b1e7890 */ /* 0x000fe2000fffe03f */
[----:B------:R-:W-:Y:S01]  /*2f70*/  UMOV UR20, UR16 ;  /* 0x0000001000147c82 */ /* 0x000fe20008000000 */
[----:B------:R-:W-:Y:S01]  /*2f80*/  UMOV UR21, UR17 ;  /* 0x0000001100157c82 */ /* 0x000fe20008000000 */
[----:B------:R-:W-:Y:S01]  /*2f90*/  UMOV UR23, 0x40000040 ;  /* 0x4000004000177882 */ /* 0x000fe20000000000 */
[----:B------:R-:W-:Y:S01]  /*2fa0*/  UIADD3 UR34, UR43, 0x202, URZ ;  /* 0x000002022b227890 */ /* 0x000fe2000fffe03f */
[----:B------:R-:W-:Y:S01]  /*2fb0*/  UMOV UR24, UR16 ;  /* 0x0000001000187c82 */ /* 0x000fe20008000000 */
[----:B------:R-:W-:Y:S01]  /*2fc0*/  QGMMA.64x16x32.F32.E4M3.E4M3 R96, gdesc[UR16], R96 ;  /* 0x00200000106079f3 */ /* 0x000fe20008700860 */
[----:B------:R-:W-:Y:S01]  /*2fd0*/  UMOV UR25, UR17 ;  /* 0x0000001100197c82 */ /* 0x000fe20008000000 */
[----:B------:R-:W-:Y:S01]  /*2fe0*/  UMOV UR27, 0x40000040 ;  /* 0x40000040001b7882 */ /* 0x000fe20000000000 */
[----:B------:R-:W-:Y:S01]  /*2ff0*/  UMOV UR28, UR16 ;  /* 0x00000010001c7c82 */ /* 0x000fe20008000000 */
[----:B------:R-:W-:Y:S01]  /*3000*/  UMOV UR29, UR17 ;  /* 0x00000011001d7c82 */ /* 0x000fe20008000000 */
[----:B------:R-:W-:Y:S01]  /*3010*/  QGMMA.64x16x32.F32.E4M3.E4M3 R80, gdesc[UR20], R80 ;  /* 0x00200000145079f3 */ /* 0x000fe20008700850 */
[----:B------:R-:W-:Y:S01]  /*3020*/  UIADD3 UR20, UR42, 0x402, URZ ;  /* 0x000004022a147890 */ /* 0x000fe2000fffe03f */
[----:B------:R-:W-:Y:S01]  /*3030*/  UMOV UR31, 0x40000040 ;  /* 0x40000040001f7882 */ /* 0x000fe20000000000 */
[----:B------:R-:W-:Y:S01]  /*3040*/  UMOV UR32, UR16 ;  /* 0x0000001000207c82 */ /* 0x000fe20008000000 */
[----:B------:R-:W-:Y:S01]  /*3050*/  UMOV UR33, UR17 ;  /* 0x0000001100217c82 */ /* 0x000fe20008000000 */
[----:B------:R-:W-:Y:S01]  /*3060*/  UMOV UR35, 0x40000040 ;  /* 0x4000004000237882 */ /* 0x000fe20000000000 */
[----:B------:R-:W-:Y:S01]  /*3070*/  UIADD3 UR6, UR6, 0x4, URZ ;  /* 0x0000000406067890 */ /* 0x000fe2000fffe03f */
[----:B------:R-:W-:Y:S03]  /*3080*/  QGMMA.64x16x32.F32.E4M3.E4M3 R64, gdesc[UR24], R64 ;  /* 0x00200000184079f3 */ /* 0x000fe60008700840 */
[----:B------:R-:W-:Y:S01]  /*3090*/  UISETP.NE.AND UP0, UPT, UR6, UR15, UPT ;  /* 0x0000000f0600728c */ /* 0x000fe2000bf05270 */
[----:B------:R-:W-:Y:S04]  /*30a0*/  QGMMA.64x16x32.F32.E4M3.E4M3 R48, gdesc[UR28], R48 ;  /* 0x002000001c3079f3 */ /* 0x000fe80008700830 */
        /* <DEDUP_REMOVED lines=14> */
[----:B------:R-:W-:-:S02]  /*3190*/  UIADD3 UR26, UR43, 0x104, URZ ;  /* 0x000001042b1a7890 */ /* 0x000fc4000fffe03f */
[----:B------:R-:W-:Y:S01]  /*31a0*/  UIADD3 UR30, UR43, 0x184, URZ ;  /* 0x000001842b1e7890 */ /* 0x000fe2000fffe03f */
[----:B------:R-:W-:Y:S01]  /*31b0*/  QGMMA.64x16x32.F32.E4M3.E4M3 R72, gdesc[UR20], R72 ;  /* 0x00200000144879f3 */ /* 0x000fe20008700848 */
[----:B------:R-:W-:Y:S01]  /*31c0*/  UIADD3 UR22, UR43, 0x84, URZ ;  /* 0x000000842b167890 */ /* 0x000fe2000fffe03f */
[----:B------:R-:W-:Y:S02]  /*31d0*/  UMOV UR23, 0x40000040 ;  /* 0x4000004000177882 */ /* 0x000fe40000000000 */
[----:B------:R-:W-:Y:S01]  /*31e0*/  QGMMA.64x16x32.F32.E4M3.E4M3 R88, gdesc[UR16], R88 ;  /* 0x00200000105879f3 */ /* 0x000fe20008700858 */
[----:B------:R-:W-:Y:S02]  /*31f0*/  UIADD3 UR16, UR42, 0x4, URZ ;  /* 0x000000042a107890 */ /* 0x000fe4000fffe03f */
[----:B------:R-:W-:Y:S01]  /*3200*/  UIADD3 UR18, UR43, 0x4, URZ ;  /* 0x000000042b127890 */ /* 0x000fe2000fffe03f */
[----:B------:R-:W-:Y:S01]  /*3210*/  UMOV UR17, 0x40000040 ;  /* 0x4000004000117882 */ /* 0x000fe20000000000 */
[----:B------:R-:W-:Y:S01]  /*3220*/  UMOV UR19, 0x40000040 ;  /* 0x4000004000137882 */ /* 0x000fe20000000000 */
[----:B------:R-:W-:-:S02]  /*3230*/  UMOV UR21, UR17 ;  /* 0x0000001100157c82 */ /* 0x000fc40008000000 */
[----:B------:R-:W-:Y:S01]  /*3240*/  UMOV UR20, UR16 ;  /* 0x0000001000147c82 */ /* 0x000fe20008000000 */
[----:B------:R-:W-:Y:S01]  /*3250*/  UIADD3 UR34, UR43, 0x204, URZ ;  /* 0x000002042b227890 */ /* 0x000fe2000fffe03f */
[----:B------:R-:W-:Y:S02]  /*3260*/  UMOV UR24, UR16 ;  /* 0x0000001000187c82 */ /* 0x000fe40008000000 */
[----:B------:R-:W-:Y:S01]  /*3270*/  QGMMA.64x16x32.F32.E4M3.E4M3 R96, gdesc[UR16], R96 ;  /* 0x00200000106079f3 */ /* 0x000fe20008700860 */
[----:B------:R-:W-:Y:S01]  /*3280*/  UMOV UR25, UR17 ;  /* 0x0000001100197c82 */ /* 0x000fe20008000000 */
[----:B------:R-:W-:Y:S01]  /*3290*/  UMOV UR27, 0x40000040 ;  /* 0x40000040001b7882 */ /* 0x000fe20000000000 */
[----:B------:R-:W-:Y:S01]  /*32a0*/  UMOV UR28, UR16 ;  /* 0x00000010001c7c82 */ /* 0x000fe20008000000 */
[----:B------:R-:W-:Y:S01]  /*32b0*/  QGMMA.64x16x32.F32.E4M3.E4M3 R80, gdesc[UR20], R80 ;  /* 0x00200000145079f3 */ /* 0x000fe20008700850 */
[----:B------:R-:W-:Y:S01]  /*32c0*/  UIADD3 UR20, UR42, 0x404, URZ ;  /* 0x000004042a147890 */ /* 0x000fe2000fffe03f */
[----:B------:R-:W-:Y:S01]  /*32d0*/  UMOV UR29, UR17 ;  /* 0x00000011001d7c82 */ /* 0x000fe20008000000 */
[----:B------:R-:W-:Y:S01]  /*32e0*/  UMOV UR31, 0x40000040 ;  /* 0x40000040001f7882 */ /* 0x000fe20000000000 */
[----:B------:R-:W-:Y:S01]  /*32f0*/  UMOV UR32, UR16 ;  /* 0x0000001000207c82 */ /* 0x000fe20008000000 */
[----:B------:R-:W-:Y:S01]  /*3300*/  UMOV UR33, UR17 ;  /* 0x0000001100217c82 */ /* 0x000fe20008000000 */
[----:B------:R-:W-:Y:S01]  /*3310*/  QGMMA.64x16x32.F32.E4M3.E4M3 R64, gdesc[UR24], R64 ;  /* 0x00200000184079f3 */ /* 0x000fe20008700840 */
[----:B------:R-:W-:-:S03]  /*3320*/  UMOV UR35, 0x40000040 ;  /* 0x4000004000237882 */ /* 0x000fc60000000000 */
        /* <DEDUP_REMOVED lines=18> */
[----:B------:R-:W-:Y:S02]  /*3450*/  UIADD3 UR22, UR43, 0x86, URZ ;  /* 0x000000862b167890 */ /* 0x000fe4000fffe03f */
[----:B------:R-:W-:Y:S01]  /*3460*/  UIADD3 UR34, UR43, 0x206, URZ ;  /* 0x000002062b227890 */ /* 0x000fe2000fffe03f */
[----:B------:R-:W-:Y:S01]  /*3470*/  QGMMA.64x16x32.F32.E4M3.E4M3 R88, gdesc[UR16], R88 ;  /* 0x00200000105879f3 */ /* 0x000fe20008700858 */
[----:B------:R-:W-:Y:S02]  /*3480*/  UIADD3 UR16, UR42, 0x6, URZ ;  /* 0x000000062a107890 */ /* 0x000fe4000fffe03f */
[----:B------:R-:W-:Y:S01]  /*3490*/  UIADD3 UR18, UR43, 0x6, URZ ;  /* 0x000000062b127890 */ /* 0x000fe2000fffe03f */
[----:B------:R-:W-:Y:S01]  /*34a0*/  UMOV UR17, 0x40000040 ;  /* 0x4000004000117882 */ /* 0x000fe20000000000 */
[----:B------:R-:W-:Y:S01]  /*34b0*/  UMOV UR19, 0x40000040 ;  /* 0x4000004000137882 */ /* 0x000fe20000000000 */
[----:B------:R-:W-:-:S02]  /*34c0*/  UIADD3 UR42, UR42, 0x406, URZ ;  /* 0x000004062a2a7890 */ /* 0x000fc4000fffe03f */
[----:B------:R-:W-:Y:S01]  /*34d0*/  UMOV UR20, UR16 ;  /* 0x0000001000147c82 */ /* 0x000fe20008000000 */
[----:B------:R-:W-:Y:S01]  /*34e0*/  UMOV UR21, UR17 ;  /* 0x0000001100157c82 */ /* 0x000fe20008000000 */
[----:B------:R-:W-:Y:S01]  /*34f0*/  UMOV UR23, 0x40000040 ;  /* 0x4000004000177882 */ /* 0x000fe20000000000 */
[----:B------:R-:W-:Y:S01]  /*3500*/  UMOV UR24, UR16 ;  /* 0x0000001000187c82 */ /* 0x000fe20008000000 */
[----:B------:R-:W-:Y:S01]  /*3510*/  UMOV UR25, UR17 ;  /* 0x0000001100197c82 */ /* 0x000fe20008000000 */
[----:B------:R-:W-:Y:S01]  /*3520*/  QGMMA.64x16x32.F32.E4M3.E4M3 R96, gdesc[UR16], R96 ;  /* 0x00200000106079f3 */ /* 0x000fe20008700860 */
[----:B------:R-:W-:Y:S01]  /*3530*/  UMOV UR27, 0x40000040 ;  /* 0x40000040001b7882 */ /* 0x000fe20000000000 */
[----:B------:R-:W-:Y:S01]  /*3540*/  UMOV UR28, UR16 ;  /* 0x00000010001c7c82 */ /* 0x000fe20008000000 */
[----:B------:R-:W-:Y:S01]  /*3550*/  UMOV UR29, UR17 ;  /* 0x00000011001d7c82 */ /* 0x000fe20008000000 */
[----:B------:R-:W-:Y:S01]  /*3560*/  QGMMA.64x16x32.F32.E4M3.E4M3 R80, gdesc[UR20], R80 ;  /* 0x00200000145079f3 */ /* 0x000fe20008700850 */
        /* <DEDUP_REMOVED lines=19> */
[----:B------:R-:W-:Y:S04]  /*36a0*/  QGMMA.64x16x32.F32.E4M3.E4M3 R56, gdesc[UR24], R56 ;  /* 0x00200000183879f3 */ /* 0x000fe80008700838 */
[----:B------:R-:W-:Y:S04]  /*36b0*/  QGMMA.64x16x32.F32.E4M3.E4M3 R72, gdesc[UR20], R72 ;  /* 0x00200000144879f3 */ /* 0x000fe80008700848 */
[----:B------:R-:W-:Y:S01]  /*36c0*/  QGMMA.64x16x32.F32.E4M3.E4M3 R88, gdesc[UR16], R88, gsb0 ;  /* 0x00200000105879f3 */ /* 0x000fe20008000858 */
[----:B------:R-:W-:-:S06]  /*36d0*/  USEL UR16, URZ, 0x1, UP0 ;  /* 0x000000013f107887 */ /* 0x000fcc0008000000 */
[----:B------:R-:W-:Y:S01]  /*36e0*/  ISETP.NE.AND P0, PT, RZ, UR16, PT ;  /* 0x00000010ff007c0c */ /* 0x000fe2000bf05270 */
[----:B------:R-:W-:-:S12]  /*36f0*/  WARPGROUP.DEPBAR.LE gsb0, 0x1 ;  /* 0x00008000000079c5 */ /* 0x000fd80000010100 */
[----:B------:R-:W-:Y:S05]  /*3700*/  @!P0 BRA `(.L_x_24) ;  /* 0x0000000400488947 */ /* 0x000fea0003800000 */
[----:B------:R-:W-:Y:S02]  /*3710*/  WARPGROUP.DEPBAR.LE gsb0, 0x0 ;  /* 0x00008000000079c5 */ /* 0x000fe40000010000 */
[----:B------:R-:W-:-:S01]  /*3720*/  FADD R165, R96, R165 ;  /* 0x000000a560a57221 */ /* 0x000fc20000000000 */
[----:B------:R-:W-:Y:S01]  /*3730*/  FADD R164, R97, R164 ;  /* 0x000000a461a47221 */ /* 0x000fe20000000000 */
        /* <DEDUP_REMOVED lines=78> */
[----:B------:R-:W-:-:S06]  /*3c20*/  UMOV UR6, URZ ;  /* 0x0000003f00067c82 */ /* 0x000fcc0008000000 */
.L_x_24:
[----:B------:R-:W-:Y:S05]  /*3c30*/  @!P1 BRA `(.L_x_25) ;  /* 0x0000000000049947 */ /* 0x000fea0003800000 */
[----:B------:R-:W-:Y:S01]  /*3c40*/  BPT.TRAP 0x1 ;  /* 0x000000040000795c */ /* 0x000fe20000300000 */
.L_x_25:
[----:B------:R-:W-:Y:S02]  /*3c50*/  UISETP.GT.U32.AND UP0, UPT, UR7, 0x1, UPT ;  /* 0x000000010700788c */ /* 0x000fe4000bf04070 */
[----:B------:R-:W-:-:S04]  /*3c60*/  ULEA UR17, UR36, UR12, 0x3 ;  /* 0x0000000c24117291 */ /* 0x000fc8000f8e183f */
[----:B------:R-:W-:Y:S01]  /*3c70*/  UIADD3 UR17, UR17, 0x30, URZ ;  /* 0x0000003011117890 */ /* 0x000fe2000fffe03f */
[----:B------:R-:W-:-:S03]  /*3c80*/  PLOP3.LUT P0, PT, PT, PT, UP0, 0x80, 0x0 ;  /* 0x000000000000781c */ /* 0x000fc60003f0f008 */
[----:B------:R-:W-:-:S09]  /*3c90*/  UPRMT UR17, URZ, 0x654, UR17 ;  /* 0x000006543f117896 */ /* 0x000fd20008000011 */
[----:B------:R-:W-:Y:S01]  /*3ca0*/  SYNCS.ARRIVE.TRANS64.RED.A1T0 RZ, [UR17], RZ ;  /* 0x000000ffffff79a7 */ /* 0x000fe20008100411 */
[----:B------:R-:W-:Y:S05]  /*3cb0*/  @P0 BRA `(.L_x_26) ;  /* 0x0000000000040947 */ /* 0x000fea0003800000 */
[----:B------:R-:W-:Y:S01]  /*3cc0*/  BPT.TRAP 0x1 ;  /* 0x000000040000795c */ /* 0x000fe20000300000 */
.L_x_26:
[----:B------:R-:W-:Y:S02]  /*3cd0*/  UISETP.GT.AND UP2, UPT, UR37, 0x1, UPT ;  /* 0x000000012500788c */ /* 0x000fe4000bf44270 */
[----:B------:R-:W-:Y:S02]  /*3ce0*/  UIADD3 UR39, UR39, 0x1, URZ ;  /* 0x0000000127277890 */ /* 0x000fe4000fffe03f */
[----:B------:R-:W-:Y:S02]  /*3cf0*/  UIADD3 UR36, UR36, 0x1, URZ ;  /* 0x0000000124247890 */ /* 0x000fe4000fffe03f */
[----:B------:R-:W-:Y:S01]  /*3d00*/  PLOP3.LUT P0, PT, PT, PT, UP2, 0x80, 0x0 ;  /* 0x000000000000781c */ /* 0x000fe20003f0f028 */
[----:B------:R-:W-:Y:S02]  /*3d10*/  UISETP.NE.AND UP0, UPT, UR39, 0x6, UPT ;  /* 0x000000062700788c */ /* 0x000fe4000bf05270 */
[----:B------:R-:W-:Y:S02]  /*3d20*/  UIADD3 UR18, UR37, -0x1, URZ ;  /* 0xffffffff25127890 */ /* 0x000fe4000fffe03f */
[----:B------:R-:W-:-:S02]  /*3d30*/  USEL UR17, URZ, 0x1, UP0 ;  /* 0x000000013f117887 */ /* 0x000fc40008000000 */
[----:B------:R-:W-:Y:S02]  /*3d40*/  UISETP.NE.AND UP1, UPT, UR36, 0x6, UPT ;  /* 0x000000062400788c */ /* 0x000fe4000bf25270 */
[----:B------:R-:W-:Y:S02]  /*3d50*/  ULOP3.LUT UR38, UR38, UR17, URZ, 0x3c, !UPT ;  /* 0x0000001126267292 */ /* 0x000fe4000f8e3c3f */
[----:B------:R-:W-:Y:S02]  /*3d60*/  USEL UR39, UR39, URZ, UP0 ;  /* 0x0000003f27277287 */ /* 0x000fe40008000000 */
[----:B------:R-:W-:Y:S01]  /*3d70*/  USEL UR36, UR36, URZ, UP1 ;  /* 0x0000003f24247287 */ /* 0x000fe20008800000 */
[----:B------:R-:W-:Y:S01]  /*3d80*/  UMOV UR17, 0x1 ;  /* 0x0000000100117882 */ /* 0x000fe20000000000 */
[----:B------:R-:W-:Y:S01]  /*3d90*/  UMOV UR37, UR18 ;  /* 0x0000001200257c82 */ /* 0x000fe20008000000 */
[----:B------:R-:W-:Y:S09]  /*3da0*/  @P0 BRA `(.L_x_27) ;  /* 0xffffffec00440947 */ /* 0x000ff2000383ffff */
.L_x_19:
[----:B------:R-:W-:Y:S01]  /*3db0*/  UISETP.NE.AND UP0, UPT, UR6, URZ, UPT ;  /* 0x0000003f0600728c */ /* 0x000fe2000bf05270 */
[----:B01----:R-:W0:Y:S03]  /*3dc0*/  LDC R166, c[0x0][0x28c] ;  /* 0x0000a300ffa67b82 */ /* 0x003e260000000800 */
[----:B------:R-:W-:-:S06]  /*3dd0*/  USEL UR6, URZ, 0x1, !UP0 ;  /* 0x000000013f067887 */ /* 0x000fcc000c000000 */
[----:B------:R-:W-:Y:S02]  /*3de0*/  ISETP.NE.AND P0, PT, RZ, UR6, PT ;  /* 0x00000006ff007c0c */ /* 0x000fe4000bf05270 */
[----:B0-----:R-:W-:-:S11]  /*3df0*/  ISETP.GE.AND P1, PT, R166, 0x1, PT ;  /* 0x00000001a600780c */ /* 0x001fd60003f26270 */
[----:B------:R-:W-:Y:S05]  /*3e00*/  @!P0 BRA `(.L_x_28) ;  /* 0x0000000400448947 */ /* 0x000fea0003800000 */
[----:B------:R-:W-:Y:S02]  /*3e10*/  WARPGROUP.DEPBAR.LE gsb0, 0x0 ;  /* 0x00008000000079c5 */ /* 0x000fe40000010000 */
[----:B------:R-:W-:Y:S01]  /*3e20*/  FADD R165, R96, R165 ;  /* 0x000000a560a57221 */ /* 0x000fe20000000000 */
        /* <DEDUP_REMOVED lines=78> */
[----:B------:R-:W-:-:S07]  /*4310*/  FADD R8, R8, R31 ;  /* 0x0000001f08087221 */ /* 0x000fce0000000000 */
.L_x_28:
[----:B------:R-:W-:Y:S02]  /*4320*/  WARPGROUP.DEPBAR.LE gsb0, 0x0 ;  /* 0x00008000000079c5 */ /* 0x000fe40000010000 */
[----:B------:R-:W-:Y:S05]  /*4330*/  @!P1 BRA `(.L_x_29) ;  /* 0x0000000000489947 */ /* 0x000fea0003800000 */
[----:B------:R-:W-:-:S06]  /*4340*/  UISETP.NE.AND UP0, UPT, UR9, 0x3, UPT ;  /* 0x000000030900788c */ /* 0x000fcc000bf05270 */
[----:B------:R-:W-:-:S13]  /*4350*/  PLOP3.LUT P0, PT, PT, PT, UP0, 0x80, 0x0 ;  /* 0x000000000000781c */ /* 0x000fda0003f0f008 */
[----:B------:R-:W-:Y:S05]  /*4360*/  @!P0 BRA `(.L_x_30) ;  /* 0x0000000000048947 */ /* 0x000fea0003800000 */
[----:B------:R-:W-:Y:S01]  /*4370*/  BPT.TRAP 0x1 ;  /* 0x000000040000795c */ /* 0x000fe20000300000 */
.L_x_30:
[----:B------:R-:W-:-:S04]  /*4380*/  UISETP.LT.AND UP0, UPT, UR10, 0x1, UPT ;  /* 0x000000010a00788c */ /* 0x000fc8000bf01270 */
[----:B------:R-:W-:Y:S02]  /*4390*/  USEL UR6, UR10, 0x1, UP0 ;  /* 0x000000010a067887 */ /* 0x000fe40008000000 */
[----:B------:R-:W-:Y:S02]  /*43a0*/  UISETP.GT.U32.AND UP0, UPT, UR7, 0x1, UPT ;  /* 0x000000010700788c */ /* 0x000fe4000bf04070 */
[----:B------:R-:W-:-:S04]  /*43b0*/  UIADD3 UR6, UR5, UR10, -UR6 ;  /* 0x0000000a05067290 */ /* 0x000fc8000fffe806 */
[----:B------:R-:W-:Y:S01]  /*43c0*/  UIMAD.WIDE.U32 UR16, UR6, -0x55555555, URZ ;  /* 0xaaaaaaab061078a5 */ /* 0x000fe2000f8e003f */
[----:B------:R-:W-:-:S03]  /*43d0*/  PLOP3.LUT P0, PT, PT, PT, UP0, 0x80, 0x0 ;  /* 0x000000000000781c */ /* 0x000fc60003f0f008 */
[----:B------:R-:W-:-:S04]  /*43e0*/  USHF.R.U32.HI UR16, URZ, 0x2, UR17 ;  /* 0x000000023f107899 */ /* 0x000fc80008011611 */
[----:B------:R-:W-:-:S04]  /*43f0*/  UIMAD UR6, UR16, -0x6, UR6 ;  /* 0xfffffffa100678a4 */ /* 0x000fc8000f8e0206 */
[----:B------:R-:W-:-:S04]  /*4400*/  ULEA UR6, UR6, UR12, 0x3 ;  /* 0x0000000c06067291 */ /* 0x000fc8000f8e183f */
[----:B------:R-:W-:-:S04]  /*4410*/  UIADD3 UR6, UR6, 0x30, URZ ;  /* 0x0000003006067890 */ /* 0x000fc8000fffe03f */
[----:B------:R-:W-:-:S09]  /*4420*/  UPRMT UR6, URZ, 0x654, UR6 ;  /* 0x000006543f067896 */ /* 0x000fd20008000006 */
[----:B------:R-:W-:Y:S01]  /*4430*/  SYNCS.ARRIVE.TRANS64.RED.A1T0 RZ, [UR6], RZ ;  /* 0x000000ffffff79a7 */ /* 0x000fe20008100406 */
[----:B------:R-:W-:Y:S05]  /*4440*/  @P0 BRA `(.L_x_29) ;  /* 0x0000000000040947 */ /* 0x000fea0003800000 */
[----:B------:R-:W-:Y:S01]  /*4450*/  BPT.TRAP 0x1 ;  /* 0x000000040000795c */ /* 0x000fe20000300000 */
.L_x_29:
[----:B------:R-:W0:Y:S01]  /*4460*/  LDC R34, c[0x0][0x288] ;  /* 0x0000a200ff227b82 */ /* 0x000e220000000800 */
[--C-:B------:R-:W-:Y:S01]  /*4470*/  SHF.R.U32.HI R24, RZ, 0x2, R0.reuse ;  /* 0x00000002ff187819 */ /* 0x100fe20000011600 */
[----:B------:R-:W-:Y:S01]  /*4480*/  IMAD R37, R5, 0x50, RZ ;  /* 0x0000005005257824 */ /* 0x000fe200078e02ff */
[----:B------:R-:W-:Y:S01]  /*4490*/  SHF.R.U32.HI R27, RZ, 0x7, R0 ;  /* 0x00000007ff1b7819 */ /* 0x000fe20000011600 */
[----:B------:R-:W-:Y:S01]  /*44a0*/  UIADD3 UR11, UR10, UR5, URZ ;  /* 0x000000050a0b7290 */ /* 0x000fe2000fffe03f */
[----:B------:R-:W-:Y:S01]  /*44b0*/  LOP3.LUT R25, R24, 0x7, RZ, 0xc0, !PT ;  /* 0x0000000718197812 */ /* 0x000fe200078ec0ff */
[C---:B------:R-:W-:Y:S01]  /*44c0*/  IMAD.SHL.U32 R32, R0.reuse, 0x2, RZ ;  /* 0x0000000200207824 */ /* 0x040fe200078e00ff */
[----:B------:R-:W-:Y:S01]  /*44d0*/  LOP3.LUT R24, R27, 0x1, RZ, 0xc0, !PT ;  /* 0x000000011b187812 */ /* 0x000fe200078ec0ff */
[----:B------:R-:W-:Y:S01]  /*44e0*/  UISETP.GT.U32.AND UP0, UPT, UR11, 0x5, UPT ;  /* 0x000000050b00788c */ /* 0x000fe2000bf04070 */
[----:B------:R-:W-:Y:S01]  /*44f0*/  LOP3.LUT R26, R0, 0x60, RZ, 0xc0, !PT ;  /* 0x00000060001a7812 */ /* 0x000fe200078ec0ff */
[----:B------:R-:W-:Y:S01]  /*4500*/  USHF.R.S32.HI UR12, URZ, 0x1f, UR14 ;  /* 0x0000001f3f0c7899 */ /* 0x000fe2000801140e */
[----:B------:R-:W-:Y:S01]  /*4510*/  LOP3.LUT R32, R37, 0x6, R32, 0xf8, !PT ;  /* 0x0000000625207812 */ /* 0x000fe200078ef820 */
[----:B------:R-:W-:Y:S01]  /*4520*/  IMAD.SHL.U32 R28, R24, 0x40, RZ ;  /* 0x00000040181c7824 */ /* 0x000fe200078e00ff */
[----:B------:R-:W-:Y:S01]  /*4530*/  SHF.R.U32.HI R26, RZ, 0x1, R26 ;  /* 0x00000001ff1a7819 */ /* 0x000fe2000001161a */
[----:B------:R-:W-:Y:S01]  /*4540*/  ULDC UR20, c[0x0][0x284] ;  /* 0x0000a10000147ab9 */ /* 0x000fe20000000800 */
[----:B------:R-:W-:Y:S01]  /*4550*/  ULDC.64 UR18, c[0x0][0x5d0] ;  /* 0x0001740000127ab9 */ /* 0x000fe20000000a00 */
[----:B------:R-:W-:Y:S01]  /*4560*/  UISETP.LT.U32.AND UP0, UPT, UR10, 0x6, UP0 ;  /* 0x000000060a00788c */ /* 0x000fe20008701070 */
[-CC-:B------:R-:W-:Y:S01]  /*4570*/  IADD3 R27, RZ, -R26.reuse, -R25.reuse ;  /* 0x8000001aff1b7210 */ /* 0x180fe20007ffe819 */
[----:B------:R-:W-:Y:S01]  /*4580*/  UISETP.GE.U32.AND UP1, UPT, UR10, 0x6, UPT ;  /* 0x000000060a00788c */ /* 0x000fe2000bf26070 */
[----:B------:R-:W-:Y:S01]  /*4590*/  LOP3.LUT R25, R28, 0x40, R25, 0xe2, !PT ;  /* 0x000000401c197812 */ /* 0x000fe200078ee219 */
[----:B------:R-:W-:Y:S01]  /*45a0*/  UIMAD UR5, UR12, UR18, URZ ;  /* 0x000000120c0572a4 */ /* 0x000fe2000f8e023f */
[--C-:B------:R-:W-:Y:S01]  /*45b0*/  SHF.R.S32.HI R33, RZ, 0x1f, R32.reuse ;  /* 0x0000001fff217819 */ /* 0x100fe20000011420 */
[----:B------:R-:W-:Y:S01]  /*45c0*/  UIMAD.WIDE.U32 UR16, UR11, -0x55555555, URZ ;  /* 0xaaaaaaab0b1078a5 */ /* 0x000fe2000f8e003f */
[----:B------:R-:W-:Y:S01]  /*45d0*/  LOP3.LUT R30, R25, R26, RZ, 0xfc, !PT ;  /* 0x0000001a191e7212 */ /* 0x000fe200078efcff */
[----:B------:R-:W-:Y:S01]  /*45e0*/  IMAD R26, R4, 0xc0, RZ ;  /* 0x000000c0041a7824 */ /* 0x000fe200078e02ff */
[----:B0-----:R-:W-:Y:S01]  /*45f0*/  ISETP.GE.AND P0, PT, R37, R34, PT ;  /* 0x000000222500720c */ /* 0x001fe20003f06270 */
[----:B------:R-:W-:Y:S01]  /*4600*/  IMAD.U32 R25, RZ, RZ, UR18 ;  /* 0x00000012ff197e24 */ /* 0x000fe2000f8e00ff */
[----:B------:R-:W-:Y:S01]  /*4610*/  USEL UR15, URZ, 0x1, !UP0 ;  /* 0x000000013f0f7887 */ /* 0x000fe2000c000000 */
[----:B------:R-:W-:Y:S01]  /*4620*/  LOP3.LUT R5, R0, 0x3, RZ, 0xc0, !PT ;  /* 0x0000000300057812 */ /* 0x000fe200078ec0ff */
[----:B------:R-:W-:Y:S01]  /*4630*/  UIMAD UR6, UR14, UR19, UR5 ;  /* 0x000000130e0672a4 */ /* 0x000fe2000f8e0205 */
[----:B------:R-:W-:Y:S01]  /*4640*/  ISETP.GE.OR P0, PT, R26, UR20, P0 ;  /* 0x000000141a007c0c */ /* 0x000fe20008706670 */
[----:B------:R-:W-:Y:S01]  /*4650*/  IMAD R27, R24, -0x40, R27 ;  /* 0xffffffc0181b7824 */ /* 0x000fe200078e021b */
[----:B------:R-:W-:Y:S01]  /*4660*/  USHF.R.U32.HI UR16, URZ, 0x2, UR17 ;  /* 0x000000023f107899 */ /* 0x000fe20008011611 */
[----:B------:R-:W-:Y:S01]  /*4670*/  IMAD.WIDE.U32 R24, R25, UR14, R32 ;  /* 0x0000000e19187c25 */ /* 0x000fe2000f8e0020 */
[----:B------:R-:W-:-:S02]  /*4680*/  ULOP3.LUT UR4, UR4, UR15, URZ, 0x3c, !UPT ;  /* 0x0000000f04047292 */ /* 0x000fc4000f8e3c3f */
[----:B------:R-:W-:Y:S01]  /*4690*/  UIMAD UR5, UR16, -0x6, UR11 ;  /* 0xfffffffa100578a4 */ /* 0x000fe2000f8e020b */
[----:B------:R-:W-:Y:S01]  /*46a0*/  IMAD R28, R5, -0x2, R34 ;  /* 0xfffffffe051c7824 */ /* 0x000fe200078e0222 */
[----:B------:R-:W-:Y:S01]  /*46b0*/  IADD3 R42, -R26, UR20, R27 ;  /* 0x000000141a2a7c10 */ /* 0x000fe2000fffe11b */
[----:B------:R-:W-:Y:S01]  /*46c0*/  IMAD.MOV.U32 R31, RZ, RZ, RZ ;  /* 0x000000ffff1f7224 */ /* 0x000fe200078e00ff */
[----:B------:R-:W-:Y:S01]  /*46d0*/  @UP1 ULOP3.LUT UR4, UR4, 0x1, UR16, 0x78, !UPT ;  /* 0x0000000104041892 */ /* 0x000fe2000f8e7810 */
[----:B------:R-:W-:Y:S02]  /*46e0*/  VIADD R25, R25, UR6 ;  /* 0x0000000619197c36 */ /* 0x000fe40008000000 */
[----:B------:R-:W-:-:S04]  /*46f0*/  IMAD.WIDE R30, R4, 0xc0, R30 ;  /* 0x000000c0041e7825 */ /* 0x000fc800078e021e */
[----:B------:R-:W-:Y:S02]  /*4700*/  IMAD.IADD R37, R28, 0x1, -R37 ;  /* 0x000000011c257824 */ /* 0x000fe400078e0a25 */
[----:B------:R-:W-:Y:S01]  /*4710*/  IMAD.MOV.U32 R36, RZ, RZ, -0x1 ;  /* 0xffffffffff247424 */ /* 0x000fe200078e00ff */
[----:B------:R-:W-:Y:S06]  /*4720*/  @P0 BRA `(.L_x_31) ;  /* 0x0000005800480947 */ /* 0x000fec0003800000 */
[----:B------:R-:W0:Y:S01]  /*4730*/  LDC.64 R38, c[0x0][0x5c8] ;  /* 0x00017200ff267b82 */ /* 0x000e220000000a00 */
[----:B------:R-:W-:Y:S01]  /*4740*/  ULDC.64 UR16, c[0x0][0x5c0] ;  /* 0x0001700000107ab9 */ /* 0x000fe20000000a00 */
[----:B------:R-:W-:Y:S01]  /*4750*/  BSSY B0, `(.L_x_31) ;  /* 0x000058f000007945 */ /* 0x000fe20003800000 */
[-C--:B0-----:R-:W-:Y:S01]  /*4760*/  IMAD R4, R31, R38.reuse, RZ ;  /* 0x000000261f047224 */ /* 0x081fe200078e02ff */
[----:B------:R-:W-:Y:S01]  /*4770*/  SHF.L.U64.HI R34, R38, 0x3, R39 ;  /* 0x0000000326227819 */ /* 0x000fe20000010227 */
[----:B------:R-:W-:-:S04]  /*4780*/  IMAD.WIDE.U32 R24, R30, R38, R24 ;  /* 0x000000261e187225 */ /* 0x000fc800078e0018 */
[----:B------:R-:W-:Y:S01]  /*4790*/  IMAD R5, R30, R39, R4 ;  /* 0x000000271e057224 */ /* 0x000fe200078e0204 */
[----:B------:R-:W-:Y:S01]  /*47a0*/  IADD3 R4, P3, R24, UR16, RZ ;  /* 0x0000001018047c10 */ /* 0x000fe2000ff7e0ff */
[C---:B------:R-:W-:Y:S01]  /*47b0*/  IMAD.SHL.U32 R29, R38.reuse, 0x8, RZ ;  /* 0x00000008261d7824 */ /* 0x040fe200078e00ff */
[----:B------:R-:W-:Y:S01]  /*47c0*/  LEA R27, P2, R38, R24, 0x7 ;  /* 0x00000018261b7211 */ /* 0x000fe200078438ff */
[----:B------:R-:W-:-:S03]  /*47d0*/  IMAD.IADD R35, R25, 0x1, R5 ;  /* 0x0000000119237824 */ /* 0x000fc600078e0205 */
[----:B------:R-:W-:Y:S02]  /*47e0*/  IADD3 R28, P1, P0, R24, UR16, R29 ;  /* 0x00000010181c7c10 */ /* 0x000fe4000f83e01d */
[----:B------:R-:W-:Y:S02]  /*47f0*/  IADD3.X R5, R35, UR17, RZ, P3, !PT ;  /* 0x0000001123057c10 */ /* 0x000fe40009ffe4ff */
[----:B------:R-:W-:Y:S02]  /*4800*/  FSETP.NEU.AND P3, PT, RZ, UR8, PT ;  /* 0x00000008ff007c0b */ /* 0x000fe4000bf6d000 */
[----:B------:R-:W-:Y:S02]  /*4810*/  LEA.HI.X R25, R38, R35, R39, 0x7, P2 ;  /* 0x0000002326197211 */ /* 0x000fe400010f3c27 */
[C---:B------:R-:W-:Y:S02]  /*4820*/  IADD3 R26, P2, R27.reuse, UR16, RZ ;  /* 0x000000101b1a7c10 */ /* 0x040fe4000ff5e0ff */
[----:B------:R-:W-:-:S02]  /*4830*/  IADD3 R24, P5, P6, R27, UR16, R29 ;  /* 0x000000101b187c10 */ /* 0x000fc4000febe01d */
[----:B------:R-:W-:Y:S02]  /*4840*/  IADD3.X R27, R25, UR17, RZ, P2, !PT ;  /* 0x00000011191b7c10 */ /* 0x000fe400097fe4ff */
[--C-:B------:R-:W-:Y:S02]  /*4850*/  IADD3.X R29, R35, UR17, R34.reuse, P1, P0 ;  /* 0x00000011231d7c10 */ /* 0x100fe40008fe0422 */
[----:B------:R-:W-:Y:S01]  /*4860*/  IADD3.X R25, R25, UR17, R34, P5, P6 ;  /* 0x0000001119197c10 */ /* 0x000fe2000afec422 */
[----:B------:R-:W-:Y:S06]  /*4870*/  @!P3 BRA `(.L_x_32) ;  /* 0x0000004000e0b947 */ /* 0x000fec0003800000 */
[----:B------:R-:W-:Y:S01]  /*4880*/  ULDC.64 UR16, c[0x0][0x5b8] ;  /* 0x00016e0000107ab9 */ /* 0x000fe20000000a00 */
[----:B------:R-:W-:Y:S01]  /*4890*/  ISETP.GE.AND P3, PT, R42, 0x1, PT ;  /* 0x000000012a00780c */ /* 0x000fe20003f66270 */
[----:B------:R-:W-:Y:S02]  /*48a0*/  UIMAD UR6, UR12, UR16, URZ ;  /* 0x000000100c0672a4 */ /* 0x000fe4000f8e023f */
[----:B------:R-:W-:Y:S01]  /*48b0*/  IMAD.U32 R35, RZ, RZ, UR16 ;  /* 0x00000010ff237e24 */ /* 0x000fe2000f8e00ff */
[----:B------:R-:W-:Y:S01]  /*48c0*/  BSSY B1, `(.L_x_33) ;  /* 0x000000f000017945 */ /* 0x000fe20003800000 */
[----:B------:R-:W-:Y:S01]  /*48d0*/  ISETP.LT.OR P1, PT, R37, 0x1, !P3 ;  /* 0x000000012500780c */ /* 0x000fe20005f21670 */
[----:B------:R-:W-:Y:S02]  /*48e0*/  UIMAD UR6, UR14, UR17, UR6 ;  /* 0x000000110e0672a4 */ /* 0x000fe4000f8e0206 */
[----:B------:R-:W-:Y:S01]  /*48f0*/  IMAD.WIDE.U32 R34, R35, UR14, R32 ;  /* 0x0000000e23227c25 */ /* 0x000fe2000f8e0020 */
[----:B------:R-:W-:Y:S01]  /*4900*/  PRMT R38, RZ, 0x7610, R38 ;  /* 0x00007610ff267816 */ /* 0x000fe20000000026 */
[----:B------:R-:W-:Y:S01]  /*4910*/  ULDC.64 UR14, c[0x0][0x5b0] ;  /* 0x00016c00000e7ab9 */ /* 0x000fe20000000a00 */
[----:B------:R-:W-:Y:S01]  /*4920*/  ULDC.64 UR16, c[0x0][0x5a8] ;  /* 0x00016a0000107ab9 */ /* 0x000fe20000000a00 */
[----:B------:R-:W-:-:S02]  /*4930*/  IMAD R39, R31, UR14, RZ ;  /* 0x0000000e1f277c24 */ /* 0x000fc4000f8e02ff */
[----:B------:R-:W-:Y:S02]  /*4940*/  VIADD R35, R35, UR6 ;  /* 0x0000000623237c36 */ /* 0x000fe40008000000 */
[C---:B------:R-:W-:Y:S02]  /*4950*/  IMAD R39, R30.reuse, UR15, R39 ;  /* 0x0000000f1e277c24 */ /* 0x040fe4000f8e0227 */
[----:B------:R-:W-:-:S03]  /*4960*/  IMAD.WIDE.U32 R32, R30, UR14, R34 ;  /* 0x0000000e1e207c25 */ /* 0x000fc6000f8e0022 */
[----:B------:R-:W-:-:S04]  /*4970*/  IADD3 R32, P0, R32, UR16, RZ ;  /* 0x0000001020207c10 */ /* 0x000fc8000ff1e0ff */
[----:B------:R-:W-:Y:S01]  /*4980*/  IADD3.X R33, R33, UR17, R39, P0, !PT ;  /* 0x0000001121217c10 */ /* 0x000fe200087fe427 */
[----:B------:R-:W-:Y:S08]  /*4990*/  @P1 BRA `(.L_x_34) ;  /* 0x0000000000041947 */ /* 0x000ff00003800000 */
[----:B------:R0:W5:Y:S02]  /*49a0*/  LDG.E.U8 R38, desc[UR40][R32.64] ;  /* 0x0000002820267981 */ /* 0x000164000c1e1100 */
.L_x_34:
[----:B------:R-:W-:Y:S05]  /*49b0*/  BSYNC B1 ;  /* 0x0000000000017941 */ /* 0x000fea0003800000 */
.L_x_33:
[----:B-----5:R-:W-:Y:S01]  /*49c0*/  LOP3.LUT R38, R38, 0xff, RZ, 0xc0, !PT ;  /* 0x000000ff26267812 */ /* 0x020fe200078ec0ff */
[----:B------:R-:W-:Y:S01]  /*49d0*/  BSSY B1, `(.L_x_35) ;  /* 0x000000b000017945 */ /* 0x000fe20003800000 */
[----:B------:R-:W-:Y:S02]  /*49e0*/  ISETP.LT.OR P0, PT, R37, 0x2, !P3 ;  /* 0x000000022500780c */ /* 0x000fe40005f01670 */
[----:B------:R-:W-:-:S05]  /*49f0*/  F2FP.F16.E4M3.UNPACK_B R38, R38 ;  /* 0x00000026ff26723e */ /* 0x000fca00020006ff */
[----:B------:R-:W-:-:S05]  /*4a00*/  HADD2.F32 R38, -RZ, R38.H0_H0 ;  /* 0x20000026ff267230 */ /* 0x000fca0000004100 */
[----:B------:R-:W-:-:S04]  /*4a10*/  FMUL R38, R38, UR8 ;  /* 0x0000000826267c20 */ /* 0x000fc80008400000 */
[----:B------:R-:W-:-:S05]  /*4a20*/  FFMA R38, R165, UR13, R38 ;  /* 0x0000000da5267c23 */ /* 0x000fca0008000026 */
[----:B------:R-:W-:Y:S02]  /*4a30*/  F2FP.SATFINITE.E4M3.F32.PACK_AB_MERGE_C R39, RZ, R38, RZ ;  /* 0x00000026ff27723e */ /* 0x000fe400048070ff */
[----:B------:R-:W-:-:S03]  /*4a40*/  PRMT R38, RZ, 0x7610, R38 ;  /* 0x00007610ff267816 */ /* 0x000fc60000000026 */
[----:B------:R1:W-:Y:S01]  /*4a50*/  @!P1 STG.E.U8 desc[UR40][R4.64], R39 ;  /* 0x0000002704009986 */ /* 0x0003e2000c101128 */
[----:B------:R-:W-:Y:S05]  /*4a60*/  @P0 BRA `(.L_x_36) ;  /* 0x0000000000040947 */ /* 0x000fea0003800000 */
[----:B------:R2:W5:Y:S02]  /*4a70*/  LDG.E.U8 R38, desc[UR40][R32.64+0x1] ;  /* 0x0000012820267981 */ /* 0x000564000c1e1100 */
.L_x_36:
[----:B------:R-:W-:Y:S05]  /*4a80*/  BSYNC B1 ;  /* 0x0000000000017941 */ /* 0x000fea0003800000 */
.L_x_35:
[----:B-----5:R-:W-:Y:S01]  /*4a90*/  LOP3.LUT R38, R38, 0xff, RZ, 0xc0, !PT ;  /* 0x000000ff26267812 */ /* 0x020fe200078ec0ff */
[----:B------:R-:W-:Y:S01]  /*4aa0*/  BSSY B1, `(.L_x_37) ;  /* 0x0000013000017945 */ /* 0x000fe20003800000 */
[----:B------:R-:W-:Y:S02]  /*4ab0*/  IADD3 R43, P1, R30, 0x8, RZ ;  /* 0x000000081e2b7810 */ /* 0x000fe40007f3e0ff */
[----:B------:R-:W-:Y:S02]  /*4ac0*/  F2FP.F16.E4M3.UNPACK_B R38, R38 ;  /* 0x00000026ff26723e */ /* 0x000fe400020006ff */
[----:B------:R-:W-:Y:S01]  /*4ad0*/  ISETP.GE.AND P2, PT, R42, 0x9, PT ;  /* 0x000000092a00780c */ /* 0x000fe20003f46270 */
[----:B-1----:R-:W-:Y:S02]  /*4ae0*/  IMAD.X R39, RZ, RZ, R31, P1 ;  /* 0x000000ffff277224 */ /* 0x002fe400008e061f */
[----:B------:R-:W-:Y:S01]  /*4af0*/  HADD2.F32 R38, -RZ, R38.H0_H0 ;  /* 0x20000026ff267230 */ /* 0x000fe20000004100 */
[----:B------:R-:W-:Y:S01]  /*4b00*/  ISETP.LT.OR P5, PT, R37, 0x1, !P2 ;  /* 0x000000012500780c */ /* 0x000fe200057a1670 */
[----:B------:R-:W-:-:S03]  /*4b10*/  IMAD R40, R39, UR14, RZ ;  /* 0x0000000e27287c24 */ /* 0x000fc6000f8e02ff */
[----:B------:R-:W-:Y:S01]  /*4b20*/  FMUL R41, R38, UR8 ;  /* 0x0000000826297c20 */ /* 0x000fe20008400000 */
[----:B------:R-:W-:-:S04]  /*4b30*/  IMAD.WIDE.U32 R38, R43, UR14, R34 ;  /* 0x0000000e2b267c25 */ /* 0x000fc8000f8e0022 */
[----:B------:R-:W-:Y:S01]  /*4b40*/  FFMA R41, R164, UR13, R41 ;  /* 0x0000000da4297c23 */ /* 0x000fe20008000029 */
[--C-:B------:R-:W-:Y:S01]  /*4b50*/  IMAD R43, R43, UR15, R40.reuse ;  /* 0x0000000f2b2b7c24 */ /* 0x100fe2000f8e0228 */
[----:B------:R-:W-:Y:S02]  /*4b60*/  IADD3 R38, P1, R38, UR16, RZ ;  /* 0x0000001026267c10 */ /* 0x000fe4000ff3e0ff */
[----:B------:R-:W-:Y:S02]  /*4b70*/  PRMT R40, RZ, 0x7610, R40 ;  /* 0x00007610ff287816 */ /* 0x000fe40000000028 */
[----:B------:R-:W-:Y:S02]  /*4b80*/  F2FP.SATFINITE.E4M3.F32.PACK_AB_MERGE_C R41, RZ, R41, RZ ;  /* 0x00000029ff29723e */ /* 0x000fe400048070ff */
[----:B------:R-:W-:-:S03]  /*4b90*/  IADD3.X R39, R39, UR17, R43, P1, !PT ;  /* 0x0000001127277c10 */ /* 0x000fc60008ffe42b */
[----:B------:R1:W-:Y:S01]  /*4ba0*/  @!P0 STG.E.U8 desc[UR40][R4.64+0x1], R41 ;  /* 0x0000012904008986 */ /* 0x0003e2000c101128 */
[----:B------:R-:W-:Y:S05]  /*4bb0*/  @P5 BRA `(.L_x_38) ;  /* 0x0000000000045947 */ /* 0x000fea0003800000 */
[----:B------:R3:W5:Y:S02]  /*4bc0*/  LDG.E.U8 R40, desc[UR40][R38.64] ;  /* 0x0000002826287981 */ /* 0x000764000c1e1100 */
.L_x_38:
[----:B------:R-:W-:Y:S05]  /*4bd0*/  BSYNC B1 ;  /* 0x0000000000017941 */ /* 0x000fea0003800000 */
.L_x_37:
[----:B-----5:R-:W-:Y:S01]  /*4be0*/  LOP3.LUT R40, R40, 0xff, RZ, 0xc0, !PT ;  /* 0x000000ff28287812 */ /* 0x020fe200078ec0ff */
[----:B------:R-:W-:Y:S01]  /*4bf0*/  BSSY B1, `(.L_x_39) ;  /* 0x000000b000017945 */ /* 0x000fe20003800000 */
[----:B------:R-:W-:Y:S02]  /*4c00*/  ISETP.LT.OR P0, PT, R37, 0x2, !P2 ;  /* 0x000000022500780c */ /* 0x000fe40005701670 */
[----:B------:R-:W-:-:S05]  /*4c10*/  F2FP.F16.E4M3.UNPACK_B R40, R40 ;  /* 0x00000028ff28723e */ /* 0x000fca00020006ff */
[----:B------:R-:W-:-:S05]  /*4c20*/  HADD2.F32 R40, -RZ, R40.H0_H0 ;  /* 0x20000028ff287230 */ /* 0x000fca0000004100 */
[----:B------:R-:W-:-:S04]  /*4c30*/  FMUL R40, R40, UR8 ;  /* 0x0000000828287c20 */ /* 0x000fc80008400000 */
[----:B------:R-:W-:-:S05]  /*4c40*/  FFMA R40, R163, UR13, R40 ;  /* 0x0000000da3287c23 */ /* 0x000fca0008000028 */
[----:B-1----:R-:W-:Y:S02]  /*4c50*/  F2FP.SATFINITE.E4M3.F32.PACK_AB_MERGE_C R41, RZ, R40, RZ ;  /* 0x00000028ff29723e */ /* 0x002fe400048070ff */
[----:B------:R-:W-:-:S03]  /*4c60*/  PRMT R40, RZ, 0x7610, R40 ;  /* 0x00007610ff287816 */ /* 0x000fc60000000028 */
[----:B------:R1:W-:Y:S01]  /*4c70*/  @!P5 STG.E.U8 desc[UR40][R28.64], R41 ;  /* 0x000000291c00d986 */ /* 0x0003e2000c101128 */
[----:B------:R-:W-:Y:S05]  /*4c80*/  @P0 BRA `(.L_x_40) ;  /* 0x0000000000040947 */ /* 0x000fea0003800000 */
[----:B------:R4:W5:Y:S02]  /*4c90*/  LDG.E.U8 R40, desc[UR40][R38.64+0x1] ;  /* 0x0000012826287981 */ /* 0x000964000c1e1100 */
.L_x_40:
[----:B------:R-:W-:Y:S05]  /*4ca0*/  BSYNC B1 ;  /* 0x0000000000017941 */ /* 0x000fea0003800000 */
.L_x_39:
[----:B-----5:R-:W-:Y:S01]  /*4cb0*/  LOP3.LUT R40, R40, 0xff, RZ, 0xc0, !PT ;  /* 0x000000ff28287812 */ /* 0x020fe200078ec0ff */
[----:B------:R-:W-:Y:S01]  /*4cc0*/  BSSY B1, `(.L_x_41) ;  /* 0x000000b000017945 */ /* 0x000fe20003800000 */
[----:B------:R-:W-:Y:S02]  /*4cd0*/  ISETP.LT.OR P1, PT, R37, 0x9, !P3 ;  /* 0x000000092500780c */ /* 0x000fe40005f21670 */
[----:B------:R-:W-:-:S05]  /*4ce0*/  F2FP.F16.E4M3.UNPACK_B R40, R40 ;  /* 0x00000028ff28723e */ /* 0x000fca00020006ff */
[----:B------:R-:W-:-:S05]  /*4cf0*/  HADD2.F32 R40, -RZ, R40.H0_H0 ;  /* 0x20000028ff287230 */ /* 0x000fca0000004100 */
[----:B-1----:R-:W-:Y:S01]  /*4d00*/  FMUL R41, R40, UR8 ;  /* 0x0000000828297c20 */ /* 0x002fe20008400000 */
[----:B------:R-:W-:-:S03]  /*4d10*/  PRMT R40, RZ, 0x7610, R40 ;  /* 0x00007610ff287816 */ /* 0x000fc60000000028 */
[----:B------:R-:W-:-:S05]  /*4d20*/  FFMA R41, R162, UR13, R41 ;  /* 0x0000000da2297c23 */ /* 0x000fca0008000029 */
[----:B------:R-:W-:-:S05]  /*4d30*/  F2FP.SATFINITE.E4M3.F32.PACK_AB_MERGE_C R41, RZ, R41, RZ ;  /* 0x00000029ff29723e */ /* 0x000fca00048070ff */
[----:B------:R1:W-:Y:S01]  /*4d40*/  @!P0 STG.E.U8 desc[UR40][R28.64+0x1], R41 ;  /* 0x000001291c008986 */ /* 0x0003e2000c101128 */
[----:B------:R-:W-:Y:S05]  /*4d50*/  @P1 BRA `(.L_x_42) ;  /* 0x0000000000041947 */ /* 0x000fea0003800000 */
[----:B------:R0:W5:Y:S02]  /*4d60*/  LDG.E.U8 R40, desc[UR40][R32.64+0x8] ;  /* 0x0000082820287981 */ /* 0x000164000c1e1100 */
.L_x_42:
[----:B------:R-:W-:Y:S05]  /*4d70*/  BSYNC B1 ;  /* 0x0000000000017941 */ /* 0x000fea0003800000 */
.L_x_41:
        /* <DEDUP_REMOVED lines=12> */
.L_x_44:
[----:B------:R-:W-:Y:S05]  /*4e40*/  BSYNC B1 ;  /* 0x0000000000017941 */ /* 0x000fea0003800000 */
.L_x_43:
        /* <DEDUP_REMOVED lines=12> */
.L_x_46:
[----:B------:R-:W-:Y:S05]  /*4f10*/  BSYNC B1 ;  /* 0x0000000000017941 */ /* 0x000fea0003800000 */
.L_x_45:
        /* <DEDUP_REMOVED lines=12> */
.L_x_48:
[----:B------:R-:W-:Y:S05]  /*4fe0*/  BSYNC B1 ;  /* 0x0000000000017941 */ /* 0x000fea0003800000 */
.L_x_47:
        /* <DEDUP_REMOVED lines=12> */
[----:B------:R-:W-:Y:S01]  /*50b0*/  IMAD R45, R45, UR15, R44 ;  /* 0x0000000f2d2d7c24 */ /* 0x000fe2000f8e022c */
[----:B------:R-:W-:-:S03]  /*50c0*/  IADD3 R40, P6, R40, UR16, RZ ;  /* 0x0000001028287c10 */ /* 0x000fc6000ffde0ff */
[----:B------:R-:W-:Y:S02]  /*50d0*/  F2FP.SATFINITE.E4M3.F32.PACK_AB_MERGE_C R47, RZ, R43, RZ ;  /* 0x0000002bff2f723e */ /* 0x000fe400048070ff */
[----:B------:R-:W-:Y:S02]  /*50e0*/  IADD3.X R41, R41, UR17, R45, P6, !PT ;  /* 0x0000001129297c10 */ /* 0x000fe4000b7fe42d */
[----:B------:R-:W-:Y:S01]  /*50f0*/  PRMT R43, RZ, 0x7610, R43 ;  /* 0x00007610ff2b7816 */ /* 0x000fe2000000002b */
[----:B------:R1:W-:Y:S01]  /*5100*/  @!P5 STG.E.U8 desc[UR40][R28.64+0x9], R47 ;  /* 0x0000092f1c00d986 */ /* 0x0003e2000c101128 */
[----:B------:R-:W-:Y:S05]  /*5110*/  @P0 BRA `(.L_x_50) ;  /* 0x0000000000040947 */ /* 0x000fea0003800000 */
[----:B------:R0:W5:Y:S02]  /*5120*/  LDG.E.U8 R43, desc[UR40][R40.64] ;  /* 0x00000028282b7981 */ /* 0x000164000c1e1100 */
.L_x_50:
[----:B------:R-:W-:Y:S05]  /*5130*/  BSYNC B1 ;  /* 0x0000000000017941 */ /* 0x000fea0003800000 */
.L_x_49:
[----:B-----5:R-:W-:Y:S01]  /*5140*/  LOP3.LUT R43, R43, 0xff, RZ, 0xc0, !PT ;  /* 0x000000ff2b2b7812 */ /* 0x020fe200078ec0ff */
[----:B------:R-:W-:Y:S01]  /*5150*/  BSSY B1, `(.L_x_51) ;  /* 0x000000b000017945 */ /* 0x000fe20003800000 */
[----:B------:R-:W-:Y:S02]  /*5160*/  ISETP.LT.OR P5, PT, R37, 0x2, !P1 ;  /* 0x000000022500780c */ /* 0x000fe40004fa1670 */
[----:B------:R-:W-:-:S05]  /*5170*/  F2FP.F16.E4M3.UNPACK_B R43, R43 ;  /* 0x0000002bff2b723e */ /* 0x000fca00020006ff */
[----:B------:R-:W-:-:S05]  /*5180*/  HADD2.F32 R43, -RZ, R43.H0_H0 ;  /* 0x2000002bff2b7230 */ /* 0x000fca0000004100 */
[----:B------:R-:W-:Y:S01]  /*5190*/  FMUL R44, R43, UR8 ;  /* 0x000000082b2c7c20 */ /* 0x000fe20008400000 */
[----:B------:R-:W-:-:S03]  /*51a0*/  PRMT R43, RZ, 0x7610, R43 ;  /* 0x00007610ff2b7816 */ /* 0x000fc6000000002b */
[----:B------:R-:W-:-:S05]  /*51b0*/  FFMA R44, R157, UR13, R44 ;  /* 0x0000000d9d2c7c23 */ /* 0x000fca000800002c */
[----:B------:R-:W-:-:S05]  /*51c0*/  F2FP.SATFINITE.E4M3.F32.PACK_AB_MERGE_C R45, RZ, R44, RZ ;  /* 0x0000002cff2d723e */ /* 0x000fca00048070ff */
[----:B------:R0:W-:Y:S01]  /*51d0*/  @!P0 STG.E.U8 desc[UR40][R26.64], R45 ;  /* 0x0000002d1a008986 */ /* 0x0001e2000c101128 */
[----:B------:R-:W-:Y:S05]  /*51e0*/  @P5 BRA `(.L_x_52) ;  /* 0x0000000000045947 */ /* 0x000fea0003800000 */
[----:B------:R0:W5:Y:S02]  /*51f0*/  LDG.E.U8 R43, desc[UR40][R40.64+0x1] ;  /* 0x00000128282b7981 */ /* 0x000164000c1e1100 */
.L_x_52:
[----:B------:R-:W-:Y:S05]  /*5200*/  BSYNC B1 ;  /* 0x0000000000017941 */ /* 0x000fea0003800000 */
.L_x_51:
[----:B-----5:R-:W-:Y:S01]  /*5210*/  LOP3.LUT R43, R43, 0xff, RZ, 0xc0, !PT ;  /* 0x000000ff2b2b7812 */ /* 0x020fe200078ec0ff */
[----:B------:R-:W-:Y:S01]  /*5220*/  BSSY B1, `(.L_x_53) ;  /* 0x0000013000017945 */ /* 0x000fe20003800000 */
[----:B0-----:R-:W-:Y:S02]  /*5230*/  IADD3 R45, P0, R30, 0x88, RZ ;  /* 0x000000881e2d7810 */ /* 0x001fe40007f1e0ff */
[----:B------:R-:W-:-:S03]  /*5240*/  F2FP.F16.E4M3.UNPACK_B R43, R43 ;  /* 0x0000002bff2b723e */ /* 0x000fc600020006ff */
[----:B------:R-:W-:Y:S01]  /*5250*/  IMAD.X R30, RZ, RZ, R31, P0 ;  /* 0x000000ffff1e7224 */ /* 0x000fe200000e061f */
[----:B------:R-:W-:Y:S01]  /*5260*/  ISETP.GE.AND P0, PT, R42, 0x89, PT ;  /* 0x000000892a00780c */ /* 0x000fe20003f06270 */
[----:B------:R-:W-:Y:S02]  /*5270*/  HADD2.F32 R43, -RZ, R43.H0_H0 ;  /* 0x2000002bff2b7230 */ /* 0x000fe40000004100 */
[----:B------:R-:W-:Y:S02]  /*5280*/  IMAD R30, R30, UR14, RZ ;  /* 0x0000000e1e1e7c24 */ /* 0x000fe4000f8e02ff */
[----:B------:R-:W-:-:S04]  /*5290*/  IMAD.WIDE.U32 R34, R45, UR14, R34 ;  /* 0x0000000e2d227c25 */ /* 0x000fc8000f8e0022 */
[----:B------:R-:W-:Y:S01]  /*52a0*/  FMUL R43, R43, UR8 ;  /* 0x000000082b2b7c20 */ /* 0x000fe20008400000 */
[----:B------:R-:W-:-:S03]  /*52b0*/  IMAD R45, R45, UR15, R30 ;  /* 0x0000000f2d2d7c24 */ /* 0x000fc6000f8e021e */
[----:B------:R-:W-:Y:S01]  /*52c0*/  FFMA R43, R156, UR13, R43 ;  /* 0x0000000d9c2b7c23 */ /* 0x000fe2000800002b */
[----:B------:R-:W-:Y:S02]  /*52d0*/  IADD3 R30, P6, R34, UR16, RZ ;  /* 0x00000010221e7c10 */ /* 0x000fe4000ffde0ff */
[----:B------:R-:W-:Y:S02]  /*52e0*/  PRMT R34, RZ, 0x7610, R34 ;  /* 0x00007610ff227816 */ /* 0x000fe40000000022 */
[----:B------:R-:W-:Y:S02]  /*52f0*/  F2FP.SATFINITE.E4M3.F32.PACK_AB_MERGE_C R43, RZ, R43, RZ ;  /* 0x0000002bff2b723e */ /* 0x000fe400048070ff */
[----:B------:R-:W-:-:S03]  /*5300*/  IADD3.X R31, R35, UR17, R45, P6, !PT ;  /* 0x00000011231f7c10 */ /* 0x000fc6000b7fe42d */
[----:B------:R0:W-:Y:S01]  /*5310*/  @!P5 STG.E.U8 desc[UR40][R26.64+0x1], R43 ;  /* 0x0000012b1a00d986 */ /* 0x0001e2000c101128 */
[----:B------:R-:W-:-:S13]  /*5320*/  ISETP.LT.OR P5, PT, R37, 0x1, !P0 ;  /* 0x000000012500780c */ /* 0x000fda00047a1670 */
[----:B0-----:R-:W-:Y:S05]  /*5330*/  @P5 BRA `(.L_x_54) ;  /* 0x0000000000045947 */ /* 0x001fea0003800000 */
[----:B------:R0:W5:Y:S02]  /*5340*/  LDG.E.U8 R34, desc[UR40][R30.64] ;  /* 0x000000281e227981 */ /* 0x000164000c1e1100 */
.L_x_54:
[----:B------:R-:W-:Y:S05]  /*5350*/  BSYNC B1 ;  /* 0x0000000000017941 */ /* 0x000fea0003800000 */
.L_x_53:
        /* <DEDUP_REMOVED lines=12> */
.L_x_56:
[----:B------:R-:W-:Y:S05]  /*5420*/  BSYNC B1 ;  /* 0x0000000000017941 */ /* 0x000fea0003800000 */
.L_x_55:
[----:B-----5:R-:W-:Y:S01]  /*5430*/  LOP3.LUT R34, R34, 0xff, RZ, 0xc0, !PT ;  /* 0x000000ff22227812 */ /* 0x020fe200078ec0ff */
[----:B------:R-:W-:Y:S01]  /*5440*/  BSSY B1, `(.L_x_57) ;  /* 0x000000b000017945 */ /* 0x000fe20003800000 */
[----:B------:R-:W-:Y:S02]  /*5450*/  ISETP.LT.OR P5, PT, R37, 0x9, !P1 ;  /* 0x000000092500780c */ /* 0x000fe40004fa1670 */
[----:B------:R-:W-:-:S05]  /*5460*/  F2FP.F16.E4M3.UNPACK_B R34, R34 ;  /* 0x00000022ff22723e */ /* 0x000fca00020006ff */
[----:B------:R-:W-:-:S05]  /*5470*/  HADD2.F32 R34, -RZ, R34.H0_H0 ;  /* 0x20000022ff227230 */ /* 0x000fca0000004100 */
[----:B0-----:R-:W-:Y:S01]  /*5480*/  FMUL R35, R34, UR8 ;  /* 0x0000000822237c20 */ /* 0x001fe20008400000 */
[----:B------:R-:W-:-:S03]  /*5490*/  PRMT R34, RZ, 0x7610, R34 ;  /* 0x00007610ff227816 */ /* 0x000fc60000000022 */
[----:B------:R-:W-:-:S05]  /*54a0*/  FFMA R35, R154, UR13, R35 ;  /* 0x0000000d9a237c23 */ /* 0x000fca0008000023 */
[----:B------:R-:W-:-:S05]  /*54b0*/  F2FP.SATFINITE.E4M3.F32.PACK_AB_MERGE_C R35, RZ, R35, RZ ;  /* 0x00000023ff23723e */ /* 0x000fca00048070ff */
[----:B------:R0:W-:Y:S01]  /*54c0*/  @!P6 STG.E.U8 desc[UR40][R24.64+0x1], R35 ;  /* 0x000001231800e986 */ /* 0x0001e2000c101128 */
[----:B------:R-:W-:Y:S05]  /*54d0*/  @P5 BRA `(.L_x_58) ;  /* 0x0000000000045947 */ /* 0x000fea0003800000 */
[----:B------:R0:W5:Y:S02]  /*54e0*/  LDG.E.U8 R34, desc[UR40][R40.64+0x8] ;  /* 0x0000082828227981 */ /* 0x000164000c1e1100 */
.L_x_58:
[----:B------:R-:W-:Y:S05]  /*54f0*/  BSYNC B1 ;  /* 0x0000000000017941 */ /* 0x000fea0003800000 */
.L_x_57:
[----:B-----5:R-:W-:Y:S01]  /*5500*/  LOP3.LUT R34, R34, 0xff, RZ, 0xc0, !PT ;  /* 0x000000ff22227812 */ /* 0x020fe200078ec0ff */
[----:B------:R-:W-:Y:S01]  /*5510*/  BSSY B1, `(.L_x_59) ;  /* 0x000000b000017945 */ /* 0x000fe20003800000 */
[----:B------:R-:W-:Y:S02]  /*5520*/  ISETP.LT.OR P6, PT, R37, 0xa, !P1 ;  /* 0x0000000a2500780c */ /* 0x000fe40004fc1670 */
[----:B------:R-:W-:-:S05]  /*5530*/  F2FP.F16.E4M3.UNPACK_B R34, R34 ;  /* 0x00000022ff22723e */ /* 0x000fca00020006ff */
[----:B------:R-:W-:-:S05]  /*5540*/  HADD2.F32 R34, -RZ, R34.H0_H0 ;  /* 0x20000022ff227230 */ /* 0x000fca0000004100 */
[----:B------:R-:W-:-:S04]  /*5550*/  FMUL R34, R34, UR8 ;  /* 0x0000000822227c20 */ /* 0x000fc80008400000 */
[----:B------:R-:W-:-:S05]  /*5560*/  FFMA R34, R153, UR13, R34 ;  /* 0x0000000d99227c23 */ /* 0x000fca0008000022 */
[----:B0-----:R-:W-:Y:S02]  /*5570*/  F2FP.SATFINITE.E4M3.F32.PACK_AB_MERGE_C R35, RZ, R34, RZ ;  /* 0x00000022ff23723e */ /* 0x001fe400048070ff */
[----:B------:R-:W-:-:S03]  /*5580*/  PRMT R34, RZ, 0x7610, R34 ;  /* 0x00007610ff227816 */ /* 0x000fc60000000022 */
[----:B------:R0:W-:Y:S01]  /*5590*/  @!P5 STG.E.U8 desc[UR40][R26.64+0x8], R35 ;  /* 0x000008231a00d986 */ /* 0x0001e2000c101128 */
[----:B------:R-:W-:Y:S05]  /*55a0*/  @P6 BRA `(.L_x_60) ;  /* 0x0000000000046947 */ /* 0x000fea0003800000 */
[----:B------:R0:W5:Y:S02]  /*55b0*/  LDG.E.U8 R34, desc[UR40][R40.64+0x9] ;  /* 0x0000092828227981 */ /* 0x000164000c1e1100 */
.L_x_60:
[----:B------:R-:W-:Y:S05]  /*55c0*/  BSYNC B1 ;  /* 0x0000000000017941 */ /* 0x000fea0003800000 */
.L_x_59:
        /* <DEDUP_REMOVED lines=12> */
.L_x_62:
[----:B------:R-:W-:Y:S05]  /*5690*/  BSYNC B1 ;  /* 0x0000000000017941 */ /* 0x000fea0003800000 */
.L_x_61:
        /* <DEDUP_REMOVED lines=12> */
.L_x_64:
[----:B------:R-:W-:Y:S05]  /*5760*/  BSYNC B1 ;  /* 0x0000000000017941 */ /* 0x000fea0003800000 */
.L_x_63:
        /* <DEDUP_REMOVED lines=12> */
.L_x_66:
[----:B------:R-:W-:Y:S05]  /*5830*/  BSYNC B1 ;  /* 0x0000000000017941 */ /* 0x000fea0003800000 */
.L_x_65:
        /* <DEDUP_REMOVED lines=12> */
.L_x_68:
[----:B------:R-:W-:Y:S05]  /*5900*/  BSYNC B1 ;  /* 0x0000000000017941 */ /* 0x000fea0003800000 */
.L_x_67:
        /* <DEDUP_REMOVED lines=12> */
.L_x_70:
[----:B------:R-:W-:Y:S05]  /*59d0*/  BSYNC B1 ;  /* 0x0000000000017941 */ /* 0x000fea0003800000 */
.L_x_69:
        /* <DEDUP_REMOVED lines=12> */
.L_x_72:
[----:B------:R-:W-:Y:S05]  /*5aa0*/  BSYNC B1 ;  /* 0x0000000000017941 */ /* 0x000fea0003800000 */
.L_x_71:
        /* <DEDUP_REMOVED lines=12> */
.L_x_74:
[----:B------:R-:W-:Y:S05]  /*5b70*/  BSYNC B1 ;  /* 0x0000000000017941 */ /* 0x000fea0003800000 */
.L_x_73:
        /* <DEDUP_REMOVED lines=12> */
.L_x_76:
[----:B------:R-:W-:Y:S05]  /*5c40*/  BSYNC B1 ;  /* 0x0000000000017941 */ /* 0x000fea0003800000 */
.L_x_75:
        /* <DEDUP_REMOVED lines=12> */
.L_x_78:
[----:B------:R-:W-:Y:S05]  /*5d10*/  BSYNC B1 ;  /* 0x0000000000017941 */ /* 0x000fea0003800000 */
.L_x_77:
        /* <DEDUP_REMOVED lines=12> */
.L_x_80:
[----:B------:R-:W-:Y:S05]  /*5de0*/  BSYNC B1 ;  /* 0x0000000000017941 */ /* 0x000fea0003800000 */
.L_x_79:
        /* <DEDUP_REMOVED lines=12> */
.L_x_82:
[----:B------:R-:W-:Y:S05]  /*5eb0*/  BSYNC B1 ;  /* 0x0000000000017941 */ /* 0x000fea0003800000 */
.L_x_81:
        /* <DEDUP_REMOVED lines=12> */
.L_x_84:
[----:B------:R-:W-:Y:S05]  /*5f80*/  BSYNC B1 ;  /* 0x0000000000017941 */ /* 0x000fea0003800000 */
.L_x_83:
        /* <DEDUP_REMOVED lines=12> */
.L_x_86:
[----:B------:R-:W-:Y:S05]  /*6050*/  BSYNC B1 ;  /* 0x0000000000017941 */ /* 0x000fea0003800000 */
.L_x_85:
        /* <DEDUP_REMOVED lines=12> */
.L_x_88:
[----:B------:R-:W-:Y:S05]  /*6120*/  BSYNC B1 ;  /* 0x0000000000017941 */ /* 0x000fea0003800000 */
.L_x_87:
        /* <DEDUP_REMOVED lines=12> */
.L_x_90:
[----:B------:R-:W-:Y:S05]  /*61f0*/  BSYNC B1 ;  /* 0x0000000000017941 */ /* 0x000fea0003800000 */
.L_x_89:
        /* <DEDUP_REMOVED lines=12> */
.L_x_92:
[----:B------:R-:W-:Y:S05]  /*62c0*/  BSYNC B1 ;  /* 0x0000000000017941 */ /* 0x000fea0003800000 */
.L_x_91:
        /* <DEDUP_REMOVED lines=12> */
.L_x_94:
[----:B------:R-:W-:Y:S05]  /*6390*/  BSYNC B1 ;  /* 0x0000000000017941 */ /* 0x000fea0003800000 */
.L_x_93:
        /* <DEDUP_REMOVED lines=12> */
.L_x_96:
[----:B------:R-:W-:Y:S05]  /*6460*/  BSYNC B1 ;  /* 0x0000000000017941 */ /* 0x000fea0003800000 */
.L_x_95:
        /* <DEDUP_REMOVED lines=12> */
.L_x_98:
[----:B------:R-:W-:Y:S05]  /*6530*/  BSYNC B1 ;  /* 0x0000000000017941 */ /* 0x000fea0003800000 */
.L_x_97:
        /* <DEDUP_REMOVED lines=12> */
.L_x_100:
[----:B------:R-:W-:Y:S05]  /*6600*/  BSYNC B1 ;  /* 0x0000000000017941 */ /* 0x000fea0003800000 */
.L_x_99:
        /* <DEDUP_REMOVED lines=12> */
.L_x_102:
[----:B------:R-:W-:Y:S05]  /*66d0*/  BSYNC B1 ;  /* 0x0000000000017941 */ /* 0x000fea0003800000 */
.L_x_101:
        /* <DEDUP_REMOVED lines=12> */
.L_x_104:
[----:B------:R-:W-:Y:S05]  /*67a0*/  BSYNC B1 ;  /* 0x0000000000017941 */ /* 0x000fea0003800000 */
.L_x_103:
        /* <DEDUP_REMOVED lines=12> */
.L_x_106:
[----:B------:R-:W-:Y:S05]  /*6870*/  BSYNC B1 ;  /* 0x0000000000017941 */ /* 0x000fea0003800000 */
.L_x_105:
        /* <DEDUP_REMOVED lines=12> */
.L_x_108:
[----:B------:R-:W-:Y:S05]  /*6940*/  BSYNC B1 ;  /* 0x0000000000017941 */ /* 0x000fea0003800000 */
.L_x_107:
        /* <DEDUP_REMOVED lines=12> */
.L_x_110:
[----:B------:R-:W-:Y:S05]  /*6a10*/  BSYNC B1 ;  /* 0x0000000000017941 */ /* 0x000fea0003800000 */
.L_x_109:
        /* <DEDUP_REMOVED lines=12> */
.L_x_112:
[----:B------:R-:W-:Y:S05]  /*6ae0*/  BSYNC B1 ;  /* 0x0000000000017941 */ /* 0x000fea0003800000 */
.L_x_111:
        /* <DEDUP_REMOVED lines=12> */
.L_x_114:
[----:B------:R-:W-:Y:S05]  /*6bb0*/  BSYNC B1 ;  /* 0x0000000000017941 */ /* 0x000fea0003800000 */
.L_x_113:
        /* <DEDUP_REMOVED lines=12> */
.L_x_116:
[----:B------:R-:W-:Y:S05]  /*6c80*/  BSYNC B1 ;  /* 0x0000000000017941 */ /* 0x000fea0003800000 */
.L_x_115:
        /* <DEDUP_REMOVED lines=12> */
.L_x_118:
[----:B------:R-:W-:Y:S05]  /*6d50*/  BSYNC B1 ;  /* 0x0000000000017941 */ /* 0x000fea0003800000 */
.L_x_117:
        /* <DEDUP_REMOVED lines=12> */
.L_x_120:
[----:B------:R-:W-:Y:S05]  /*6e20*/  BSYNC B1 ;  /* 0x0000000000017941 */ /* 0x000fea0003800000 */
.L_x_119:
        /* <DEDUP_REMOVED lines=12> */
.L_x_122:
[----:B------:R-:W-:Y:S05]  /*6ef0*/  BSYNC B1 ;  /* 0x0000000000017941 */ /* 0x000fea0003800000 */
.L_x_121:
        /* <DEDUP_REMOVED lines=12> */
.L_x_124:
[----:B------:R-:W-:Y:S05]  /*6fc0*/  BSYNC B1 ;  /* 0x0000000000017941 */ /* 0x000fea0003800000 */
.L_x_123:
        /* <DEDUP_REMOVED lines=12> */
.L_x_126:
[----:B------:R-:W-:Y:S05]  /*7090*/  BSYNC B1 ;  /* 0x0000000000017941 */ /* 0x000fea0003800000 */
.L_x_125:
        /* <DEDUP_REMOVED lines=12> */
.L_x_128:
[----:B------:R-:W-:Y:S05]  /*7160*/  BSYNC B1 ;  /* 0x0000000000017941 */ /* 0x000fea0003800000 */
.L_x_127:
        /* <DEDUP_REMOVED lines=12> */
.L_x_130:
[----:B------:R-:W-:Y:S05]  /*7230*/  BSYNC B1 ;  /* 0x0000000000017941 */ /* 0x000fea0003800000 */
.L_x_129:
        /* <DEDUP_REMOVED lines=12> */
.L_x_132:
[----:B------:R-:W-:Y:S05]  /*7300*/  BSYNC B1 ;  /* 0x0000000000017941 */ /* 0x000fea0003800000 */
.L_x_131:
        /* <DEDUP_REMOVED lines=12> */
.L_x_134:
[----:B------:R-:W-:Y:S05]  /*73d0*/  BSYNC B1 ;  /* 0x0000000000017941 */ /* 0x000fea0003800000 */
.L_x_133:
        /* <DEDUP_REMOVED lines=12> */
.L_x_136:
[----:B------:R-:W-:Y:S05]  /*74a0*/  BSYNC B1 ;  /* 0x0000000000017941 */ /* 0x000fea0003800000 */
.L_x_135:
        /* <DEDUP_REMOVED lines=12> */
.L_x_138:
[----:B------:R-:W-:Y:S05]  /*7570*/  BSYNC B1 ;  /* 0x0000000000017941 */ /* 0x000fea0003800000 */
.L_x_137:
        /* <DEDUP_REMOVED lines=12> */
.L_x_140:
[----:B------:R-:W-:Y:S05]  /*7640*/  BSYNC B1 ;  /* 0x0000000000017941 */ /* 0x000fea0003800000 */
.L_x_139:
        /* <DEDUP_REMOVED lines=12> */
.L_x_142:
[----:B------:R-:W-:Y:S05]  /*7710*/  BSYNC B1 ;  /* 0x0000000000017941 */ /* 0x000fea0003800000 */
.L_x_141:
        /* <DEDUP_REMOVED lines=12> */
.L_x_144:
[----:B------:R-:W-:Y:S05]  /*77e0*/  BSYNC B1 ;  /* 0x0000000000017941 */ /* 0x000fea0003800000 */
.L_x_143:
        /* <DEDUP_REMOVED lines=12> */
.L_x_146:
[----:B------:R-:W-:Y:S05]  /*78b0*/  BSYNC B1 ;  /* 0x0000000000017941 */ /* 0x000fea0003800000 */
.L_x_145:
        /* <DEDUP_REMOVED lines=12> */
.L_x_148:
[----:B------:R-:W-:Y:S05]  /*7980*/  BSYNC B1 ;  /* 0x0000000000017941 */ /* 0x000fea0003800000 */
.L_x_147:
        /* <DEDUP_REMOVED lines=12> */
.L_x_150:
[----:B------:R-:W-:Y:S05]  /*7a50*/  BSYNC B1 ;  /* 0x0000000000017941 */ /* 0x000fea0003800000 */
.L_x_149:
        /* <DEDUP_REMOVED lines=12> */
.L_x_152:
[----:B------:R-:W-:Y:S05]  /*7b20*/  BSYNC B1 ;  /* 0x0000000000017941 */ /* 0x000fea0003800000 */
.L_x_151:
        /* <DEDUP_REMOVED lines=12> */
.L_x_154:
[----:B------:R-:W-:Y:S05]  /*7bf0*/  BSYNC B1 ;  /* 0x0000000000017941 */ /* 0x000fea0003800000 */
.L_x_153:
        /* <DEDUP_REMOVED lines=12> */
.L_x_156:
[----:B------:R-:W-:Y:S05]  /*7cc0*/  BSYNC B1 ;  /* 0x0000000000017941 */ /* 0x000fea0003800000 */
.L_x_155:
        /* <DEDUP_REMOVED lines=12> */
.L_x_158:
[----:B------:R-:W-:Y:S05]  /*7d90*/  BSYNC B1 ;  /* 0x0000000000017941 */ /* 0x000fea0003800000 */
.L_x_157:
[----:B-----5:R-:W-:Y:S01]  /*7da0*/  LOP3.LUT R34, R34, 0xff, RZ, 0xc0, !PT ;  /* 0x000000ff22227812 */ /* 0x020fe200078ec0ff */
[----:B------:R-:W-:Y:S01]  /*7db0*/  BSSY B1, `(.L_x_159) ;  /* 0x000000b000017945 */ /* 0x000fe20003800000 */
[----:B------:R-:W-:Y:S02]  /*7dc0*/  ISETP.LT.OR P6, PT, R37, 0x3a, !P0 ;  /* 0x0000003a2500780c */ /* 0x000fe400047c1670 */
[----:B------:R-:W-:-:S05]  /*7dd0*/  F2FP.F16.E4M3.UNPACK_B R34, R34 ;  /* 0x00000022ff22723e */ /* 0x000fca00020006ff */
[----:B------:R-:W-:-:S05]  /*7de0*/  HADD2.F32 R34, -RZ, R34.H0_H0 ;  /* 0x20000022ff227230 */ /* 0x000fca0000004100 */
[----:B------:R-:W-:-:S04]  /*7df0*/  FMUL R34, R34, UR8 ;  /* 0x0000000822227c20 */ /* 0x000fc80008400000 */
[----:B------:R-:W-:Y:S01]  /*7e00*/  FFMA R34, R23, UR13, R34 ;  /* 0x0000000d17227c23 */ /* 0x000fe20008000022 */
[----:B------:R-:W-:-:S04]  /*7e10*/  PRMT R23, RZ, 0x7610, R23 ;  /* 0x00007610ff177816 */ /* 0x000fc80000000017 */
[----:B0-----:R-:W-:-:S05]  /*7e20*/  F2FP.SATFINITE.E4M3.F32.PACK_AB_MERGE_C R35, RZ, R34, RZ ;  /* 0x00000022ff23723e */ /* 0x001fca00048070ff */
[----:B------:R0:W-:Y:S01]  /*7e30*/  @!P5 STG.E.U8 desc[UR40][R24.64+0x38], R35 ;  /* 0x000038231800d986 */ /* 0x0001e2000c101128 */
[----:B------:R-:W-:Y:S05]  /*7e40*/  @P6 BRA `(.L_x_160) ;  /* 0x0000000000046947 */ /* 0x000fea0003800000 */
[----:B------:R0:W5:Y:S02]  /*7e50*/  LDG.E.U8 R23, desc[UR40][R30.64+0x39] ;  /* 0x000039281e177981 */ /* 0x000164000c1e1100 */
.L_x_160:
[----:B------:R-:W-:Y:S05]  /*7e60*/  BSYNC B1 ;  /* 0x0000000000017941 */ /* 0x000fea0003800000 */
.L_x_159:
        /* <DEDUP_REMOVED lines=8> */
[----:B------:R-:W-:-:S05]  /*7ef0*/  F2FP.SATFINITE.E4M3.F32.PACK_AB_MERGE_C R23, RZ, R23, RZ ;  /* 0x00000017ff17723e */ /* 0x000fca00048070ff */
[----:B------:R0:W-:Y:S01]  /*7f00*/  @!P6 STG.E.U8 desc[UR40][R24.64+0x39], R23 ;  /* 0x000039171800e986 */ /* 0x0001e2000c101128 */
[----:B------:R-:W-:Y:S05]  /*7f10*/  @P5 BRA `(.L_x_162) ;  /* 0x0000000000045947 */ /* 0x000fea0003800000 */
[----:B------:R0:W5:Y:S02]  /*7f20*/  LDG.E.U8 R22, desc[UR40][R32.64+0x40] ;  /* 0x0000402820167981 */ /* 0x000164000c1e1100 */
.L_x_162:
[----:B------:R-:W-:Y:S05]  /*7f30*/  BSYNC B1 ;  /* 0x0000000000017941 */ /* 0x000fea0003800000 */
.L_x_161:
        /* <DEDUP_REMOVED lines=12> */
.L_x_164:
[----:B------:R-:W-:Y:S05]  /*8000*/  BSYNC B1 ;  /* 0x0000000000017941 */ /* 0x000fea0003800000 */
.L_x_163:
        /* <DEDUP_REMOVED lines=12> */
.L_x_166:
[----:B------:R-:W-:Y:S05]  /*80d0*/  BSYNC B1 ;  /* 0x0000000000017941 */ /* 0x000fea0003800000 */
.L_x_165:
        /* <DEDUP_REMOVED lines=12> */
.L_x_168:
[----:B------:R-:W-:Y:S05]  /*81a0*/  BSYNC B1 ;  /* 0x0000000000017941 */ /* 0x000fea0003800000 */
.L_x_167:
        /* <DEDUP_REMOVED lines=12> */
.L_x_170:
[----:B------:R-:W-:Y:S05]  /*8270*/  BSYNC B1 ;  /* 0x0000000000017941 */ /* 0x000fea0003800000 */
.L_x_169:
        /* <DEDUP_REMOVED lines=12> */
.L_x_172:
[----:B------:R-:W-:Y:S05]  /*8340*/  BSYNC B1 ;  /* 0x0000000000017941 */ /* 0x000fea0003800000 */
.L_x_171:
        /* <DEDUP_REMOVED lines=12> */
.L_x_174:
[----:B------:R-:W-:Y:S05]  /*8410*/  BSYNC B1 ;  /* 0x0000000000017941 */ /* 0x000fea0003800000 */
.L_x_173:
[----:B-----5:R-:W-:Y:S01]  /*8420*/  LOP3.LUT R15, R15, 0xff, RZ, 0xc0, !PT ;  /* 0x000000ff0f0f7812 */ /* 0x020fe200078ec0ff */
[----:B------:R-:W-:Y:S01]  /*8430*/  BSSY B1, `(.L_x_175) ;  /* 0x000000b000017945 */ /* 0x000fe20003800000 */
[----:B------:R-:W-:Y:S02]  /*8440*/  ISETP.LT.OR P2, PT, R37, 0x4a, !P2 ;  /* 0x0000004a2500780c */ /* 0x000fe40005741670 */
[----:B------:R-:W-:-:S05]  /*8450*/  F2FP.F16.E4M3.UNPACK_B R15, R15 ;  /* 0x0000000fff0f723e */ /* 0x000fca00020006ff */
[----:B------:R-:W-:-:S05]  /*8460*/  HADD2.F32 R15, -RZ, R15.H0_H0 ;  /* 0x2000000fff0f7230 */ /* 0x000fca0000004100 */
[----:B0-----:R-:W-:-:S04]  /*8470*/  FMUL R4, R15, UR8 ;  /* 0x000000080f047c20 */ /* 0x001fc80008400000 */
[----:B------:R-:W-:-:S05]  /*8480*/  FFMA R4, R17, UR13, R4 ;  /* 0x0000000d11047c23 */ /* 0x000fca0008000004 */
[----:B------:R-:W-:Y:S02]  /*8490*/  F2FP.SATFINITE.E4M3.F32.PACK_AB_MERGE_C R5, RZ, R4, RZ ;  /* 0x00000004ff05723e */ /* 0x000fe400048070ff */
[----:B------:R-:W-:-:S03]  /*84a0*/  PRMT R4, RZ, 0x7610, R4 ;  /* 0x00007610ff047816 */ /* 0x000fc60000000004 */
[----:B------:R0:W-:Y:S01]  /*84b0*/  @!P5 STG.E.U8 desc[UR40][R28.64+0x48], R5 ;  /* 0x000048051c00d986 */ /* 0x0001e2000c101128 */
[----:B------:R-:W-:Y:S05]  /*84c0*/  @P2 BRA `(.L_x_176) ;  /* 0x0000000000042947 */ /* 0x000fea0003800000 */
[----:B------:R0:W5:Y:S02]  /*84d0*/  LDG.E.U8 R4, desc[UR40][R38.64+0x49] ;  /* 0x0000492826047981 */ /* 0x000164000c1e1100 */
.L_x_176:
[----:B------:R-:W-:Y:S05]  /*84e0*/  BSYNC B1 ;  /* 0x0000000000017941 */ /* 0x000fea0003800000 */
.L_x_175:
        /* <DEDUP_REMOVED lines=12> */
.L_x_178:
[----:B------:R-:W-:Y:S05]  /*85b0*/  BSYNC B1 ;  /* 0x0000000000017941 */ /* 0x000fea0003800000 */
.L_x_177:
        /* <DEDUP_REMOVED lines=12> */
.L_x_180:
[----:B------:R-:W-:Y:S05]  /*8680*/  BSYNC B1 ;  /* 0x0000000000017941 */ /* 0x000fea0003800000 */
.L_x_179:
        /* <DEDUP_REMOVED lines=12> */
.L_x_182:
[----:B------:R-:W-:Y:S05]  /*8750*/  BSYNC B1 ;  /* 0x0000000000017941 */ /* 0x000fea0003800000 */
.L_x_181:
        /* <DEDUP_REMOVED lines=12> */
.L_x_184:
[----:B------:R-:W-:Y:S05]  /*8820*/  BSYNC B1 ;  /* 0x0000000000017941 */ /* 0x000fea0003800000 */
.L_x_183:
        /* <DEDUP_REMOVED lines=12> */
.L_x_186:
[----:B------:R-:W-:Y:S05]  /*88f0*/  BSYNC B1 ;  /* 0x0000000000017941 */ /* 0x000fea0003800000 */
.L_x_185:
        /* <DEDUP_REMOVED lines=12> */
.L_x_188:
[----:B------:R-:W-:Y:S05]  /*89c0*/  BSYNC B1 ;  /* 0x0000000000017941 */ /* 0x000fea0003800000 */
.L_x_187:
        /* <DEDUP_REMOVED lines=12> */
.L_x_190:
[----:B------:R-:W-:Y:S05]  /*8a90*/  BSYNC B1 ;  /* 0x0000000000017941 */ /* 0x000fea0003800000 */
.L_x_189:
        /* <DEDUP_REMOVED lines=12> */
.L_x_192:
[----:B------:R-:W-:Y:S05]  /*8b60*/  BSYNC B1 ;  /* 0x0000000000017941 */ /* 0x000fea0003800000 */
.L_x_191:
[----:B------:R-:W-:Y:S05]  /*8b70*/  @P0 BRA `(.L_x_193) ;  /* 0x0000001400300947 */ /* 0x000fea0003800000 */
[----:B-----5:R-:W-:-:S04]  /*8b80*/  LOP3.LUT R4, R4, 0xff, RZ, 0xc0, !PT ;  /* 0x000000ff04047812 */ /* 0x020fc800078ec0ff */
[----:B------:R-:W-:-:S05]  /*8b90*/  F2FP.F16.E4M3.UNPACK_B R4, R4 ;  /* 0x00000004ff04723e */ /* 0x000fca00020006ff */
[----:B------:R-:W-:-:S05]  /*8ba0*/  HADD2.F32 R4, -RZ, R4.H0_H0 ;  /* 0x20000004ff047230 */ /* 0x000fca0000004100 */
[----:B0-----:R-:W-:-:S04]  /*8bb0*/  FMUL R5, R4, UR8 ;  /* 0x0000000804057c20 */ /* 0x001fc80008400000 */
[----:B------:R-:W-:-:S05]  /*8bc0*/  FFMA R5, R8, UR13, R5 ;  /* 0x0000000d08057c23 */ /* 0x000fca0008000005 */
[----:B------:R-:W-:-:S05]  /*8bd0*/  F2FP.SATFINITE.E4M3.F32.PACK_AB_MERGE_C R5, RZ, R5, RZ ;  /* 0x00000005ff05723e */ /* 0x000fca00048070ff */
[----:B------:R0:W-:Y:S01]  /*8be0*/  STG.E.U8 desc[UR40][R24.64+0x49], R5 ;  /* 0x0000490518007986 */ /* 0x0001e2000c101128 */
[----:B------:R-:W-:Y:S05]  /*8bf0*/  BRA `(.L_x_193) ;  /* 0x0000001400107947 */ /* 0x000fea0003800000 */
.L_x_32:
[----:B------:R-:W-:Y:S01]  /*8c00*/  ISETP.GE.AND P3, PT, R42, 0x1, PT ;  /* 0x000000012a00780c */ /* 0x000fe20003f66270 */
[----:B------:R-:W-:Y:S01]  /*8c10*/  FMUL R165, R165, UR13 ;  /* 0x0000000da5a57c20 */ /* 0x000fe20008400000 */
[----:B------:R-:W-:Y:S01]  /*8c20*/  FMUL R164, R164, UR13 ;  /* 0x0000000da4a47c20 */ /* 0x000fe20008400000 */
[----:B------:R-:W-:Y:S01]  /*8c30*/  ISETP.GE.AND P2, PT, R42, 0x9, PT ;  /* 0x000000092a00780c */ /* 0x000fe20003f46270 */
[----:B------:R-:W-:Y:S01]  /*8c40*/  FMUL R163, R163, UR13 ;  /* 0x0000000da3a37c20 */ /* 0x000fe20008400000 */
[C---:B------:R-:W-:Y:S01]  /*8c50*/  ISETP.LT.OR P0, PT, R37.reuse, 0x1, !P3 ;  /* 0x000000012500780c */ /* 0x040fe20005f01670 */
[----:B------:R-:W-:Y:S01]  /*8c60*/  FMUL R162, R162, UR13 ;  /* 0x0000000da2a27c20 */ /* 0x000fe20008400000 */
[----:B------:R-:W-:Y:S01]  /*8c70*/  ISETP.LT.OR P6, PT, R37, 0x2, !P3 ;  /* 0x000000022500780c */ /* 0x000fe20005fc1670 */
[----:B------:R-:W-:Y:S01]  /*8c80*/  FMUL R161, R161, UR13 ;  /* 0x0000000da1a17c20 */ /* 0x000fe20008400000 */
[----:B------:R-:W-:Y:S01]  /*8c90*/  F2FP.SATFINITE.E4M3.F32.PACK_AB_MERGE_C R165, RZ, R165, RZ ;  /* 0x000000a5ffa5723e */ /* 0x000fe200048070ff */
[----:B------:R-:W-:Y:S01]  /*8ca0*/  FMUL R160, R160, UR13 ;  /* 0x0000000da0a07c20 */ /* 0x000fe20008400000 */
[----:B------:R-:W-:Y:S01]  /*8cb0*/  F2FP.SATFINITE.E4M3.F32.PACK_AB_MERGE_C R31, RZ, R164, RZ ;  /* 0x000000a4ff1f723e */ /* 0x000fe200048070ff */
[----:B------:R-:W-:Y:S01]  /*8cc0*/  FMUL R159, R159, UR13 ;  /* 0x0000000d9f9f7c20 */ /* 0x000fe20008400000 */
[C---:B------:R-:W-:Y:S01]  /*8cd0*/  ISETP.LT.OR P1, PT, R37.reuse, 0x2, !P2 ;  /* 0x000000022500780c */ /* 0x040fe20005721670 */
[----:B------:R-:W-:Y:S01]  /*8ce0*/  FMUL R158, R158, UR13 ;  /* 0x0000000d9e9e7c20 */ /* 0x000fe20008400000 */
[----:B------:R-:W-:Y:S01]  /*8cf0*/  ISETP.LT.OR P5, PT, R37, 0x9, !P3 ;  /* 0x000000092500780c */ /* 0x000fe20005fa1670 */
[----:B------:R-:W-:Y:S01]  /*8d00*/  FMUL R157, R157, UR13 ;  /* 0x0000000d9d9d7c20 */ /* 0x000fe20008400000 */
[----:B------:R-:W-:Y:S01]  /*8d10*/  F2FP.SATFINITE.E4M3.F32.PACK_AB_MERGE_C R163, RZ, R163, RZ ;  /* 0x000000a3ffa3723e */ /* 0x000fe200048070ff */
[----:B------:R-:W-:Y:S01]  /*8d20*/  @!P0 STG.E.U8 desc[UR40][R4.64], R165 ;  /* 0x000000a504008986 */ /* 0x000fe2000c101128 */
[C---:B------:R-:W-:Y:S01]  /*8d30*/  ISETP.LT.OR P0, PT, R37.reuse, 0x1, !P2 ;  /* 0x000000012500780c */ /* 0x040fe20005701670 */
[----:B------:R-:W-:Y:S01]  /*8d40*/  FMUL R156, R156, UR13 ;  /* 0x0000000d9c9c7c20 */ /* 0x000fe20008400000 */
[----:B------:R-:W-:Y:S01]  /*8d50*/  F2FP.SATFINITE.E4M3.F32.PACK_AB_MERGE_C R33, RZ, R162, RZ ;  /* 0x000000a2ff21723e */ /* 0x000fe200048070ff */
[----:B------:R0:W-:Y:S01]  /*8d60*/  @!P6 STG.E.U8 desc[UR40][R4.64+0x1], R31 ;  /* 0x0000011f0400e986 */ /* 0x0001e2000c101128 */
[----:B------:R-:W-:Y:S01]  /*8d70*/  ISETP.LT.OR P6, PT, R37, 0xa, !P3 ;  /* 0x0000000a2500780c */ /* 0x000fe20005fc1670 */
[----:B------:R-:W-:Y:S01]  /*8d80*/  FMUL R155, R155, UR13 ;  /* 0x0000000d9b9b7c20 */ /* 0x000fe20008400000 */
[----:B------:R-:W-:Y:S01]  /*8d90*/  F2FP.SATFINITE.E4M3.F32.PACK_AB_MERGE_C R161, RZ, R161, RZ ;  /* 0x000000a1ffa1723e */ /* 0x000fe200048070ff */
[----:B------:R1:W-:Y:S01]  /*8da0*/  @!P1 STG.E.U8 desc[UR40][R28.64+0x1], R33 ;  /* 0x000001211c009986 */ /* 0x0003e2000c101128 */
[----:B------:R-:W-:Y:S01]  /*8db0*/  F2FP.SATFINITE.E4M3.F32.PACK_AB_MERGE_C R35, RZ, R160, RZ ;  /* 0x000000a0ff23723e */ /* 0x000fe200048070ff */
[----:B------:R-:W-:Y:S01]  /*8dc0*/  FMUL R154, R154, UR13 ;  /* 0x0000000d9a9a7c20 */ /* 0x000fe20008400000 */
[----:B------:R-:W-:Y:S01]  /*8dd0*/  ISETP.GE.AND P1, PT, R42, 0x81, PT ;  /* 0x000000812a00780c */ /* 0x000fe20003f26270 */
[----:B------:R-:W-:Y:S01]  /*8de0*/  FMUL R153, R153, UR13 ;  /* 0x0000000d99997c20 */ /* 0x000fe20008400000 */
[----:B------:R-:W-:Y:S01]  /*8df0*/  F2FP.SATFINITE.E4M3.F32.PACK_AB_MERGE_C R159, RZ, R159, RZ ;  /* 0x0000009fff9f723e */ /* 0x000fe200048070ff */
[----:B------:R-:W-:Y:S01]  /*8e00*/  @!P0 STG.E.U8 desc[UR40][R28.64], R163 ;  /* 0x000000a31c008986 */ /* 0x000fe2000c101128 */
[C---:B------:R-:W-:Y:S01]  /*8e10*/  ISETP.LT.OR P0, PT, R37.reuse, 0x9, !P2 ;  /* 0x000000092500780c */ /* 0x040fe20005701670 */
[----:B------:R-:W-:Y:S01]  /*8e20*/  FMUL R152, R152, UR13 ;  /* 0x0000000d98987c20 */ /* 0x000fe20008400000 */
[----:B0-----:R-:W-:Y:S01]  /*8e30*/  F2FP.SATFINITE.E4M3.F32.PACK_AB_MERGE_C R31, RZ, R158, RZ ;  /* 0x0000009eff1f723e */ /* 0x001fe200048070ff */
[----:B------:R-:W-:Y:S01]  /*8e40*/  @!P5 STG.E.U8 desc[UR40][R4.64+0x8], R161 ;  /* 0x000008a10400d986 */ /* 0x000fe2000c101128 */
[----:B------:R-:W-:Y:S01]  /*8e50*/  ISETP.LT.OR P5, PT, R37, 0xa, !P2 ;  /* 0x0000000a2500780c */ /* 0x000fe200057a1670 */
[----:B------:R-:W-:Y:S01]  /*8e60*/  FMUL R151, R151, UR13 ;  /* 0x0000000d97977c20 */ /* 0x000fe20008400000 */
[----:B------:R-:W-:Y:S01]  /*8e70*/  F2FP.SATFINITE.E4M3.F32.PACK_AB_MERGE_C R157, RZ, R157, RZ ;  /* 0x0000009dff9d723e */ /* 0x000fe200048070ff */
[----:B------:R-:W-:Y:S01]  /*8e80*/  @!P6 STG.E.U8 desc[UR40][R4.64+0x9], R35 ;  /* 0x000009230400e986 */ /* 0x000fe2000c101128 */
[----:B------:R-:W-:Y:S01]  /*8e90*/  ISETP.LT.OR P6, PT, R37, 0x1, !P1 ;  /* 0x000000012500780c */ /* 0x000fe20004fc1670 */
[----:B------:R-:W-:Y:S01]  /*8ea0*/  FMUL R150, R150, UR13 ;  /* 0x0000000d96967c20 */ /* 0x000fe20008400000 */
[----:B-1----:R-:W-:Y:S01]  /*8eb0*/  F2FP.SATFINITE.E4M3.F32.PACK_AB_MERGE_C R33, RZ, R156, RZ ;  /* 0x0000009cff21723e */ /* 0x002fe200048070ff */
[----:B------:R-:W-:Y:S01]  /*8ec0*/  FMUL R149, R149, UR13 ;  /* 0x0000000d95957c20 */ /* 0x000fe20008400000 */
[----:B------:R-:W-:Y:S01]  /*8ed0*/  F2FP.SATFINITE.E4M3.F32.PACK_AB_MERGE_C R155, RZ, R155, RZ ;  /* 0x0000009bff9b723e */ /* 0x000fe200048070ff */
[----:B------:R-:W-:Y:S01]  /*8ee0*/  @!P0 STG.E.U8 desc[UR40][R28.64+0x8], R159 ;  /* 0x0000089f1c008986 */ /* 0x000fe2000c101128 */
[----:B------:R-:W-:Y:S01]  /*8ef0*/  ISETP.GE.AND P0, PT, R42, 0x89, PT ;  /* 0x000000892a00780c */ /* 0x000fe20003f06270 */
[----:B------:R-:W-:Y:S01]  /*8f00*/  FMUL R148, R148, UR13 ;  /* 0x0000000d94947c20 */ /* 0x000fe20008400000 */
[----:B------:R-:W-:Y:S01]  /*8f10*/  F2FP.SATFINITE.E4M3.F32.PACK_AB_MERGE_C R153, RZ, R153, RZ ;  /* 0x00000099ff99723e */ /* 0x000fe200048070ff */
[----:B------:R0:W-:Y:S01]  /*8f20*/  @!P5 STG.E.U8 desc[UR40][R28.64+0x9], R31 ;  /* 0x0000091f1c00d986 */ /* 0x0001e2000c101128 */
[----:B------:R-:W-:Y:S01]  /*8f30*/  ISETP.LT.OR P5, PT, R37, 0x2, !P1 ;  /* 0x000000022500780c */ /* 0x000fe20004fa1670 */
[----:B------:R-:W-:Y:S01]  /*8f40*/  FMUL R147, R147, UR13 ;  /* 0x0000000d93937c20 */ /* 0x000fe20008400000 */
[----:B------:R-:W-:Y:S01]  /*8f50*/  F2FP.SATFINITE.E4M3.F32.PACK_AB_MERGE_C R151, RZ, R151, RZ ;  /* 0x00000097ff97723e */ /* 0x000fe200048070ff */
[----:B------:R-:W-:Y:S01]  /*8f60*/  @!P6 STG.E.U8 desc[UR40][R26.64], R157 ;  /* 0x0000009d1a00e986 */ /* 0x000fe2000c101128 */
[----:B------:R-:W-:Y:S01]  /*8f70*/  ISETP.LT.OR P6, PT, R37, 0x1, !P0 ;  /* 0x000000012500780c */ /* 0x000fe200047c1670 */
[----:B------:R-:W-:Y:S01]  /*8f80*/  FMUL R146, R146, UR13 ;  /* 0x0000000d92927c20 */ /* 0x000fe20008400000 */
[----:B------:R-:W-:Y:S01]  /*8f90*/  F2FP.SATFINITE.E4M3.F32.PACK_AB_MERGE_C R149, RZ, R149, RZ ;  /* 0x00000095ff95723e */ /* 0x000fe200048070ff */
[----:B------:R-:W-:Y:S01]  /*8fa0*/  FMUL R145, R145, UR13 ;  /* 0x0000000d91917c20 */ /* 0x000fe20008400000 */
[----:B------:R-:W-:Y:S01]  /*8fb0*/  F2FP.SATFINITE.E4M3.F32.PACK_AB_MERGE_C R147, RZ, R147, RZ ;  /* 0x00000093ff93723e */ /* 0x000fe200048070ff */
[----:B------:R-:W-:Y:S01]  /*8fc0*/  FMUL R144, R144, UR13 ;  /* 0x0000000d90907c20 */ /* 0x000fe20008400000 */
[----:B------:R-:W-:Y:S01]  /*8fd0*/  FMUL R143, R143, UR13 ;  /* 0x0000000d8f8f7c20 */ /* 0x000fe20008400000 */
[----:B0-----:R-:W-:Y:S01]  /*8fe0*/  F2FP.SATFINITE.E4M3.F32.PACK_AB_MERGE_C R31, RZ, R154, RZ ;  /* 0x0000009aff1f723e */ /* 0x001fe200048070ff */
[----:B------:R-:W-:Y:S01]  /*8ff0*/  FMUL R142, R142, UR13 ;  /* 0x0000000d8e8e7c20 */ /* 0x000fe20008400000 */
        /* <DEDUP_REMOVED lines=129> */
[----:B------:R-:W-:Y:S01]  /*9810*/  FMUL R8, R8, UR13 ;  /* 0x0000000d08087c20 */ /* 0x000fe20008400000 */
[----:B------:R-:W-:Y:S01]  /*9820*/  @!P6 STG.E.U8 desc[UR40][R26.64+0x18], R137 ;  /* 0x000018891a00e986 */ /* 0x000fe2000c101128 */
[----:B------:R-:W-:-:S02]  /*9830*/  ISETP.LT.OR P6, PT, R37, 0x19, !P0 ;  /* 0x000000192500780c */ /* 0x000fc400047c1670 */
[----:B------:R-:W-:Y:S02]  /*9840*/  F2FP.SATFINITE.E4M3.F32.PACK_AB_MERGE_C R11, RZ, R11, RZ ;  /* 0x0000000bff0b723e */ /* 0x000fe400048070ff */
[----:B------:R-:W-:Y:S02]  /*9850*/  F2FP.SATFINITE.E4M3.F32.PACK_AB_MERGE_C R7, RZ, R7, RZ ;  /* 0x00000007ff07723e */ /* 0x000fe400048070ff */
[----:B------:R-:W-:Y:S02]  /*9860*/  F2FP.SATFINITE.E4M3.F32.PACK_AB_MERGE_C R9, RZ, R9, RZ ;  /* 0x00000009ff09723e */ /* 0x000fe400048070ff */
[----:B0-----:R-:W-:Y:S01]  /*9870*/  F2FP.SATFINITE.E4M3.F32.PACK_AB_MERGE_C R31, RZ, R134, RZ ;  /* 0x00000086ff1f723e */ /* 0x001fe200048070ff */
[----:B------:R0:W-:Y:S01]  /*9880*/  @!P5 STG.E.U8 desc[UR40][R26.64+0x19], R33 ;  /* 0x000019211a00d986 */ /* 0x0001e2000c101128 */
[----:B------:R-:W-:-:S03]  /*9890*/  ISETP.LT.OR P5, PT, R37, 0x1a, !P0 ;  /* 0x0000001a2500780c */ /* 0x000fc600047a1670 */
[----:B------:R-:W-:Y:S01]  /*98a0*/  @!P6 STG.E.U8 desc[UR40][R24.64+0x18], R135 ;  /* 0x000018871800e986 */ /* 0x000fe2000c101128 */
[----:B------:R-:W-:Y:S02]  /*98b0*/  ISETP.LT.OR P6, PT, R37, 0x21, !P3 ;  /* 0x000000212500780c */ /* 0x000fe40005fc1670 */
[----:B0-----:R-:W-:-:S07]  /*98c0*/  F2FP.SATFINITE.E4M3.F32.PACK_AB_MERGE_C R33, RZ, R132, RZ ;  /* 0x00000084ff21723e */ /* 0x001fce00048070ff */
        /* <DEDUP_REMOVED lines=77> */
[----:B------:R1:W-:Y:S01]  /*9da0*/  @!P6 STG.E.U8 desc[UR40][R24.64+0x38], R23 ;  /* 0x000038171800e986 */ /* 0x0003e2000c101128 */
[----:B------:R-:W-:Y:S02]  /*9db0*/  ISETP.LT.OR P6, PT, R37, 0x41, !P3 ;  /* 0x000000412500780c */ /* 0x000fe40005fc1670 */
[----:B0-----:R-:W-:-:S07]  /*9dc0*/  F2FP.SATFINITE.E4M3.F32.PACK_AB_MERGE_C R33, RZ, R20, RZ ;  /* 0x00000014ff21723e */ /* 0x001fce00048070ff */
[----:B------:R-:W-:Y:S01]  /*9dd0*/  @!P5 STG.E.U8 desc[UR40][R24.64+0x39], R31 ;  /* 0x0000391f1800d986 */ /* 0x000fe2000c101128 */
[C---:B------:R-:W-:Y:S02]  /*9de0*/  ISETP.LT.OR P5, PT, R37.reuse, 0x42, !P3 ;  /* 0x000000422500780c */ /* 0x040fe40005fa1670 */
[----:B-1----:R-:W-:Y:S01]  /*9df0*/  F2FP.SATFINITE.E4M3.F32.PACK_AB_MERGE_C R23, RZ, R16, RZ ;  /* 0x00000010ff17723e */ /* 0x002fe200048070ff */
[----:B------:R0:W-:Y:S01]  /*9e00*/  @!P6 STG.E.U8 desc[UR40][R4.64+0x40], R21 ;  /* 0x000040150400e986 */ /* 0x0001e2000c101128 */
[----:B------:R-:W-:-:S09]  /*9e10*/  ISETP.LT.OR P6, PT, R37, 0x41, !P2 ;  /* 0x000000412500780c */ /* 0x000fd200057c1670 */
[----:B------:R-:W-:Y:S01]  /*9e20*/  @!P5 STG.E.U8 desc[UR40][R4.64+0x41], R33 ;  /* 0x000041210400d986 */ /* 0x000fe2000c101128 */
[C---:B------:R-:W-:Y:S02]  /*9e30*/  ISETP.LT.OR P5, PT, R37.reuse, 0x42, !P2 ;  /* 0x000000422500780c */ /* 0x040fe400057a1670 */
[----:B0-----:R-:W-:Y:S01]  /*9e40*/  F2FP.SATFINITE.E4M3.F32.PACK_AB_MERGE_C R21, RZ, R18, RZ ;  /* 0x00000012ff15723e */ /* 0x001fe200048070ff */
[----:B------:R0:W-:Y:S01]  /*9e50*/  @!P6 STG.E.U8 desc[UR40][R28.64+0x40], R19 ;  /* 0x000040131c00e986 */ /* 0x0001e2000c101128 */
[C---:B------:R-:W-:Y:S02]  /*9e60*/  ISETP.LT.OR P6, PT, R37.reuse, 0x49, !P3 ;  /* 0x000000492500780c */ /* 0x040fe40005fc1670 */
[----:B------:R-:W-:-:S07]  /*9e70*/  ISETP.LT.OR P3, PT, R37, 0x4a, !P3 ;  /* 0x0000004a2500780c */ /* 0x000fce0005f61670 */
[----:B------:R-:W-:Y:S01]  /*9e80*/  @!P5 STG.E.U8 desc[UR40][R28.64+0x41], R21 ;  /* 0x000041151c00d986 */ /* 0x000fe2000c101128 */
[C---:B------:R-:W-:Y:S02]  /*9e90*/  ISETP.LT.OR P5, PT, R37.reuse, 0x49, !P2 ;  /* 0x000000492500780c */ /* 0x040fe400057a1670 */
[C---:B------:R-:W-:Y:S01]  /*9ea0*/  ISETP.LT.OR P2, PT, R37.reuse, 0x4a, !P2 ;  /* 0x0000004a2500780c */ /* 0x040fe20005741670 */
[----:B------:R1:W-:Y:S01]  /*9eb0*/  @!P6 STG.E.U8 desc[UR40][R4.64+0x48], R15 ;  /* 0x0000480f0400e986 */ /* 0x0003e2000c101128 */
[C---:B------:R-:W-:Y:S02]  /*9ec0*/  ISETP.LT.OR P6, PT, R37.reuse, 0x41, !P1 ;  /* 0x000000412500780c */ /* 0x040fe40004fc1670 */
[----:B0-----:R-:W-:Y:S01]  /*9ed0*/  F2FP.SATFINITE.E4M3.F32.PACK_AB_MERGE_C R19, RZ, R14, RZ ;  /* 0x0000000eff13723e */ /* 0x001fe200048070ff */
[----:B------:R0:W-:Y:S01]  /*9ee0*/  @!P3 STG.E.U8 desc[UR40][R4.64+0x49], R23 ;  /* 0x000049170400b986 */ /* 0x0001e2000c101128 */
[----:B------:R-:W-:-:S05]  /*9ef0*/  ISETP.LT.OR P3, PT, R37, 0x42, !P1 ;  /* 0x000000422500780c */ /* 0x000fca0004f61670 */
[----:B------:R-:W-:Y:S01]  /*9f00*/  @!P5 STG.E.U8 desc[UR40][R28.64+0x48], R17 ;  /* 0x000048111c00d986 */ /* 0x000fe2000c101128 */
[C---:B------:R-:W-:Y:S02]  /*9f10*/  ISETP.LT.OR P5, PT, R37.reuse, 0x41, !P0 ;  /* 0x000000412500780c */ /* 0x040fe400047a1670 */
[----:B-1----:R-:W-:Y:S01]  /*9f20*/  F2FP.SATFINITE.E4M3.F32.PACK_AB_MERGE_C R15, RZ, R8, RZ ;  /* 0x00000008ff0f723e */ /* 0x002fe200048070ff */
[----:B------:R-:W-:Y:S01]  /*9f30*/  @!P2 STG.E.U8 desc[UR40][R28.64+0x49], R19 ;  /* 0x000049131c00a986 */ /* 0x000fe2000c101128 */
[C---:B------:R-:W-:Y:S02]  /*9f40*/  ISETP.LT.OR P2, PT, R37.reuse, 0x49, !P1 ;  /* 0x000000492500780c */ /* 0x040fe40004f41670 */
[----:B0-----:R-:W-:Y:S01]  /*9f50*/  F2FP.SATFINITE.E4M3.F32.PACK_AB_MERGE_C R5, RZ, R12, RZ ;  /* 0x0000000cff05723e */ /* 0x001fe200048070ff */
[----:B------:R0:W-:Y:S01]  /*9f60*/  @!P6 STG.E.U8 desc[UR40][R26.64+0x40], R13 ;  /* 0x0000400d1a00e986 */ /* 0x0001e2000c101128 */
[C---:B------:R-:W-:Y:S02]  /*9f70*/  ISETP.LT.OR P6, PT, R37.reuse, 0x42, !P0 ;  /* 0x000000422500780c */ /* 0x040fe400047c1670 */
[C---:B------:R-:W-:Y:S01]  /*9f80*/  ISETP.LT.OR P1, PT, R37.reuse, 0x4a, !P1 ;  /* 0x0000004a2500780c */ /* 0x040fe20004f21670 */
[----:B------:R1:W-:Y:S01]  /*9f90*/  @!P3 STG.E.U8 desc[UR40][R26.64+0x41], R5 ;  /* 0x000041051a00b986 */ /* 0x0003e2000c101128 */
[----:B------:R-:W-:-:S02]  /*9fa0*/  ISETP.LT.OR P3, PT, R37, 0x49, !P0 ;  /* 0x000000492500780c */ /* 0x000fc40004761670 */
[----:B------:R-:W-:Y:S01]  /*9fb0*/  ISETP.LT.OR P0, PT, R37, 0x4a, !P0 ;  /* 0x0000004a2500780c */ /* 0x000fe20004701670 */
[----:B------:R2:W-:Y:S01]  /*9fc0*/  @!P5 STG.E.U8 desc[UR40][R24.64+0x40], R11 ;  /* 0x0000400b1800d986 */ /* 0x0005e2000c101128 */
[----:B0-----:R-:W-:Y:S02]  /*9fd0*/  F2FP.SATFINITE.E4M3.F32.PACK_AB_MERGE_C R13, RZ, R6, RZ ;  /* 0x00000006ff0d723e */ /* 0x001fe400048070ff */
[----:B-1----:R-:W-:-:S05]  /*9fe0*/  F2FP.SATFINITE.E4M3.F32.PACK_AB_MERGE_C R5, RZ, R10, RZ ;  /* 0x0000000aff05723e */ /* 0x002fca00048070ff */
[----:B------:R2:W-:Y:S04]  /*9ff0*/  @!P6 STG.E.U8 desc[UR40][R24.64+0x41], R5 ;  /* 0x000041051800e986 */ /* 0x0005e8000c101128 */
[----:B------:R2:W-:Y:S04]  /*a000*/  @!P2 STG.E.U8 desc[UR40][R26.64+0x48], R7 ;  /* 0x000048071a00a986 */ /* 0x0005e8000c101128 */
[----:B------:R2:W-:Y:S04]  /*a010*/  @!P1 STG.E.U8 desc[UR40][R26.64+0x49], R13 ;  /* 0x0000490d1a009986 */ /* 0x0005e8000c101128 */
[----:B------:R2:W-:Y:S04]  /*a020*/  @!P3 STG.E.U8 desc[UR40][R24.64+0x48], R9 ;  /* 0x000048091800b986 */ /* 0x0005e8000c101128 */
[----:B------:R2:W-:Y:S02]  /*a030*/  @!P0 STG.E.U8 desc[UR40][R24.64+0x49], R15 ;  /* 0x0000490f18008986 */ /* 0x0005e4000c101128 */
.L_x_193:
[----:B------:R-:W-:Y:S05]  /*a040*/  BSYNC B0 ;  /* 0x0000000000007941 */ /* 0x000fea0003800000 */
.L_x_31:
[----:B------:R-:W-:Y:S01]  /*a050*/  ULDC UR14, c[0x0][0xc] ;  /* 0x00000300000e7ab9 */ /* 0x000fe20000000800 */
[----:B------:R-:W-:Y:S01]  /*a060*/  ULDC UR15, c[0x0][0x10] ;  /* 0x00000400000f7ab9 */ /* 0x000fe20000000800 */
[----:B0-2---:R-:W0:Y:S01]  /*a070*/  LDC R5, c[0x0][0x14] ;  /* 0x00000500ff057b82 */ /* 0x005e220000000800 */
[----:B------:R-:W-:Y:S01]  /*a080*/  UIMAD.WIDE.U32 UR14, UR14, UR15, URZ ;  /* 0x0000000f0e0e72a5 */ /* 0x000fe2000f8e003f */
[----:B-----5:R-:W-:-:S05]  /*a090*/  PRMT R4, RZ, 0x7610, R4 ;  /* 0x00007610ff047816 */ /* 0x020fca0000000004 */
[----:B0-----:R-:W-:-:S04]  /*a0a0*/  IMAD.WIDE.U32 R2, R5, UR14, R2 ;  /* 0x0000000e05027c25 */ /* 0x001fc8000f8e0002 */
[----:B------:R-:W-:Y:S01]  /*a0b0*/  IMAD R5, R5, UR15, RZ ;  /* 0x0000000f05057c24 */ /* 0x000fe2000f8e02ff */
[----:B------:R-:W-:Y:S02]  /*a0c0*/  ULDC.64 UR14, c[0x0][0x650] ;  /* 0x00019400000e7ab9 */ /* 0x000fe40000000a00 */
[----:B------:R-:W-:Y:S01]  /*a0d0*/  ISETP.GE.U32.AND P0, PT, R2, UR14, PT ;  /* 0x0000000e02007c0c */ /* 0x000fe2000bf06070 */
[----:B------:R-:W-:Y:S01]  /*a0e0*/  IMAD.IADD R3, R3, 0x1, R5 ;  /* 0x0000000103037824 */ /* 0x000fe200078e0205 */
[----:B------:R-:W-:Y:S01]  /*a0f0*/  UMOV UR14, 0xffffffff ;  /* 0xffffffff000e7882 */ /* 0x000fe20000000000 */
[----:B------:R-:W-:-:S03]  /*a100*/  IMAD.MOV.U32 R5, RZ, RZ, -0x1 ;  /* 0xffffffffff057424 */ /* 0x000fc600078e00ff */
[----:B------:R-:W-:-:S13]  /*a110*/  ISETP.GE.U32.AND.EX P0, PT, R3, UR15, PT, P0 ;  /* 0x0000000f03007c0c */ /* 0x000fda000bf06100 */
[----:B------:R-:W-:Y:S05]  /*a120*/  @P0 BRA `(.L_x_194) ;  /* 0x0000000400600947 */ /* 0x000fea0003800000 */
[----:B------:R-:W0:Y:S01]  /*a130*/  S2R R16, SR_CTAID.X ;  /* 0x0000000000107919 */ /* 0x000e220000002500 */
[----:B------:R-:W2:Y:S01]  /*a140*/  LDC.64 R10, c[0x0][0x628] ;  /* 0x00018a00ff0a7b82 */ /* 0x000ea20000000a00 */
[----:B------:R-:W-:Y:S01]  /*a150*/  ULDC UR6, c[0x0][0x150] ;  /* 0x0000540000067ab9 */ /* 0x000fe20000000800 */
[----:B------:R-:W-:Y:S01]  /*a160*/  IMAD.MOV.U32 R8, RZ, RZ, R2 ;  /* 0x000000ffff087224 */ /* 0x000fe200078e0002 */
[----:B------:R-:W0:Y:S01]  /*a170*/  S2R R18, SR_CTAID.Y ;  /* 0x0000000000127919 */ /* 0x000e220000002600 */
[----:B------:R-:W-:-:S04]  /*a180*/  IMAD.MOV.U32 R9, RZ, RZ, R3 ;  /* 0x000000ffff097224 */ /* 0x000fc800078e0003 */
[----:B------:R-:W1:Y:S08]  /*a190*/  LDC R19, c[0x0][0x144] ;  /* 0x00005100ff137b82 */ /* 0x000e700000000800 */
[----:B------:R-:W1:Y:S08]  /*a1a0*/  LDC R12, c[0x0][0x630] ;  /* 0x00018c00ff0c7b82 */ /* 0x000e700000000800 */
[----:B------:R-:W1:Y:S01]  /*a1b0*/  LDC.64 R14, c[0x0][0x620] ;  /* 0x00018800ff0e7b82 */ /* 0x000e620000000a00 */
[----:B--2---:R-:W-:-:S04]  /*a1c0*/  ISETP.NE.U32.AND P0, PT, R10, RZ, PT ;  /* 0x000000ff0a00720c */ /* 0x004fc80003f05070 */
[----:B------:R-:W-:Y:S02]  /*a1d0*/  ISETP.NE.AND.EX P0, PT, R11, RZ, PT, P0 ;  /* 0x000000ff0b00720c */ /* 0x000fe40003f05300 */
[----:B0-----:R-:W-:-:S05]  /*a1e0*/  I2FP.F32.U32 R4, R16 ;  /* 0x0000001000047245 */ /* 0x001fca0000201000 */
[----:B------:R-:W-:-:S04]  /*a1f0*/  FMUL R4, R4, UR6 ;  /* 0x0000000604047c20 */ /* 0x000fc80008400000 */
[----:B------:R0:W2:Y:S02]  /*a200*/  F2I.U32.TRUNC.NTZ R17, R4 ;  /* 0x0000000400117305 */ /* 0x0000a4000020f000 */
[----:B------:R-:W-:Y:S05]  /*a210*/  @!P0 BRA `(.L_x_195) ;  /* 0x0000000000288947 */ /* 0x000fea0003800000 */
[----:B------:R-:W5:Y:S02]  /*a220*/  LDC R5, c[0x0][0x634] ;  /* 0x00018d00ff057b82 */ /* 0x000f640000000800 */
[----:B-----5:R-:W-:-:S05]  /*a230*/  IADD3 R9, P0, R2, R5, RZ ;  /* 0x0000000502097210 */ /* 0x020fca0007f1e0ff */
[----:B------:R-:W-:-:S04]  /*a240*/  IMAD.X R13, RZ, RZ, R3, P0 ;  /* 0x000000ffff0d7224 */ /* 0x000fc800000e0603 */
[----:B0-----:R-:W-:-:S04]  /*a250*/  IMAD.WIDE.U32 R4, R13, R10, RZ ;  /* 0x0000000a0d047225 */ /* 0x001fc800078e00ff */
[----:B------:R-:W-:-:S04]  /*a260*/  IMAD.WIDE.U32 R6, P0, R9, R11, R4 ;  /* 0x0000000b09067225 */ /* 0x000fc80007800004 */
[----:B------:R-:W-:-:S04]  /*a270*/  IMAD.WIDE.U32 R4, R9, R10, RZ ;  /* 0x0000000a09047225 */ /* 0x000fc800078e00ff */
[----:B------:R-:W-:Y:S01]  /*a280*/  IMAD.X R9, RZ, RZ, RZ, P0 ;  /* 0x000000ffff097224 */ /* 0x000fe200000e06ff */
[----:B------:R-:W-:Y:S01]  /*a290*/  IADD3 RZ, P0, R5, R6, RZ ;  /* 0x0000000605ff7210 */ /* 0x000fe20007f1e0ff */
[----:B------:R-:W-:-:S04]  /*a2a0*/  IMAD.MOV.U32 R8, RZ, RZ, R7 ;  /* 0x000000ffff087224 */ /* 0x000fc800078e0007 */
[----:B------:R-:W-:-:S08]  /*a2b0*/  IMAD.WIDE.U32.X R8, R13, R11, R8, P0 ;  /* 0x0000000b0d087225 */ /* 0x000fd000000e0408 */
.L_x_195:
[----:B------:R-:W5:Y:S01]  /*a2c0*/  LDC.64 R24, c[0x0][0x640] ;  /* 0x00019000ff187b82 */ /* 0x000f620000000a00 */
[-C--:B-1----:R-:W-:Y:S01]  /*a2d0*/  SHF.R.U64 R27, R8, R12.reuse, R9 ;  /* 0x0000000c081b7219 */ /* 0x082fe20000001209 */
[----:B--2---:R-:W-:Y:S01]  /*a2e0*/  IMAD.MOV R17, RZ, RZ, -R17 ;  /* 0x000000ffff117224 */ /* 0x004fe200078e0a11 */
[----:B0-----:R-:W-:Y:S01]  /*a2f0*/  SHF.R.U32.HI R4, RZ, R12, R9 ;  /* 0x0000000cff047219 */ /* 0x001fe20000011609 */
[----:B------:R-:W-:Y:S01]  /*a300*/  ULDC UR6, c[0x0][0x154] ;  /* 0x0000550000067ab9 */ /* 0x000fe20000000800 */
[----:B------:R-:W-:Y:S01]  /*a310*/  IADD3 R7, P0, RZ, -R27, RZ ;  /* 0x8000001bff077210 */ /* 0x000fe20007f1e0ff */
[----:B------:R-:W-:Y:S02]  /*a320*/  IMAD R17, R19, R17, R16 ;  /* 0x0000001113117224 */ /* 0x000fe400078e0210 */
[----:B------:R-:W0:Y:S01]  /*a330*/  LDC R8, c[0x0][0x618] ;  /* 0x00018600ff087b82 */ /* 0x000e220000000800 */
[----:B------:R-:W-:Y:S02]  /*a340*/  IMAD.MOV.U32 R9, RZ, RZ, 0x1 ;  /* 0x00000001ff097424 */ /* 0x000fe400078e00ff */
[----:B------:R-:W-:-:S04]  /*a350*/  IMAD.X R5, RZ, RZ, ~R4, P0 ;  /* 0x000000ffff057224 */ /* 0x000fc800000e0e04 */
[-C--:B------:R-:W-:Y:S01]  /*a360*/  IMAD R6, R5, R14.reuse, RZ ;  /* 0x0000000e05067224 */ /* 0x080fe200078e02ff */
[----:B------:R-:W1:Y:S01]  /*a370*/  LDC R20, c[0x0][0x608] ;  /* 0x00018200ff147b82 */ /* 0x000e620000000800 */
[----:B------:R-:W-:-:S04]  /*a380*/  IMAD.WIDE.U32 R4, R7, R14, R2 ;  /* 0x0000000e07047225 */ /* 0x000fc800078e0002 */
[----:B------:R-:W-:Y:S01]  /*a390*/  IMAD R7, R7, R15, R6 ;  /* 0x0000000f07077224 */ /* 0x000fe200078e0206 */
[----:B------:R-:W-:Y:S02]  /*a3a0*/  I2FP.F32.U32 R6, R18 ;  /* 0x0000001200067245 */ /* 0x000fe40000201000 */
[----:B------:R-:W2:Y:S01]  /*a3b0*/  LDC R22, c[0x0][0x658] ;  /* 0x00019600ff167b82 */ /* 0x000ea20000000800 */
[----:B------:R-:W-:Y:S01]  /*a3c0*/  IMAD.IADD R5, R5, 0x1, R7 ;  /* 0x0000000105057824 */ /* 0x000fe200078e0207 */
[----:B-----5:R-:W-:Y:S01]  /*a3d0*/  ISETP.NE.U32.AND P0, PT, R24, RZ, PT ;  /* 0x000000ff1800720c */ /* 0x020fe20003f05070 */
[----:B------:R-:W-:Y:S01]  /*a3e0*/  FMUL R6, R6, UR6 ;  /* 0x0000000606067c20 */ /* 0x000fe20008400000 */
[----:B------:R-:W-:Y:S02]  /*a3f0*/  IMAD.MOV.U32 R7, RZ, RZ, -0x1 ;  /* 0xffffffffff077424 */ /* 0x000fe400078e00ff */
[----:B------:R-:W-:Y:S01]  /*a400*/  ISETP.NE.AND.EX P0, PT, R25, RZ, PT, P0 ;  /* 0x000000ff1900720c */ /* 0x000fe20003f05300 */
[----:B------:R1:W2:Y:S01]  /*a410*/  F2I.U32.TRUNC.NTZ R13, R6 ;  /* 0x00000006000d7305 */ /* 0x0002a2000020f000 */
[----:B------:R-:W3:Y:S01]  /*a420*/  LDC R15, c[0x0][0x148] ;  /* 0x00005200ff0f7b82 */ /* 0x000ee20000000800 */
[----:B0-----:R-:W-:-:S02]  /*a430*/  SHF.R.U64 R12, R4, R8, R5 ;  /* 0x00000008040c7219 */ /* 0x001fc40000001205 */
[----:B------:R-:W-:-:S05]  /*a440*/  SHF.R.U32.HI R5, RZ, R8, R5 ;  /* 0x00000008ff057219 */ /* 0x000fca0000011605 */
[----:B------:R-:W0:Y:S01]  /*a450*/  LDC R16, c[0x0][0x600] ;  /* 0x00018000ff107b82 */ /* 0x000e220000000800 */
[-CC-:B-1----:R-:W-:Y:S02]  /*a460*/  SHF.R.U64 R10, R12, R20.reuse, R5.reuse ;  /* 0x000000140c0a7219 */ /* 0x182fe40000001205 */
[----:B------:R-:W-:-:S05]  /*a470*/  SHF.R.U32.HI R5, RZ, R20, R5 ;  /* 0x00000014ff057219 */ /* 0x000fca0000011605 */
[----:B------:R-:W1:Y:S01]  /*a480*/  LDC R21, c[0x0][0x648] ;  /* 0x00019200ff157b82 */ /* 0x000e620000000800 */
[-CC-:B--2---:R-:W-:Y:S02]  /*a490*/  SHF.R.U64 R14, R10, R22.reuse, R5.reuse ;  /* 0x000000160a0e7219 */ /* 0x184fe40000001205 */
[-C--:B------:R-:W-:Y:S02]  /*a4a0*/  SHF.L.U32 R7, R7, R22.reuse, RZ ;  /* 0x0000001607077219 */ /* 0x080fe400000006ff */
[-C--:B------:R-:W-:Y:S01]  /*a4b0*/  SHF.R.U32.HI R5, RZ, R22.reuse, R5 ;  /* 0x00000016ff057219 */ /* 0x080fe20000011605 */
[----:B------:R-:W-:Y:S01]  /*a4c0*/  IMAD.MOV.U32 R4, RZ, RZ, R14 ;  /* 0x000000ffff047224 */ /* 0x000fe200078e000e */
[----:B------:R-:W-:Y:S01]  /*a4d0*/  SHF.L.U32 R36, R9, R22, RZ ;  /* 0x0000001609247219 */ /* 0x000fe200000006ff */
[----:B------:R-:W2:Y:S01]  /*a4e0*/  LDC R23, c[0x0][0x638] ;  /* 0x00018e00ff177b82 */ /* 0x000ea20000000800 */
[----:B------:R-:W-:-:S07]  /*a4f0*/  LOP3.LUT R19, RZ, R7, RZ, 0x33, !PT ;  /* 0x00000007ff137212 */ /* 0x000fce00078e33ff */
[----:B------:R-:W0:Y:S01]  /*a500*/  LDC R26, c[0x0][0x610] ;  /* 0x00018400ff1a7b82 */ /* 0x000e220000000800 */
[----:B------:R-:W-:Y:S05]  /*a510*/  @!P0 BRA `(.L_x_196) ;  /* 0x0000000000288947 */ /* 0x000fea0003800000 */
[----:B------:R-:W5:Y:S02]  /*a520*/  LDC R9, c[0x0][0x64c] ;  /* 0x00019300ff097b82 */ /* 0x000f640000000800 */
[----:B-----5:R-:W-:-:S05]  /*a530*/  IADD3 R9, P0, R14, R9, RZ ;  /* 0x000000090e097210 */ /* 0x020fca0007f1e0ff */
        /* <DEDUP_REMOVED lines=8> */
.L_x_196:
[----:B-1----:R-:W-:Y:S01]  /*a5c0*/  SHF.R.U64 R4, R4, R21, R5 ;  /* 0x0000001504047219 */ /* 0x002fe20000001205 */
[----:B0-----:R-:W-:Y:S01]  /*a5d0*/  VIADD R7, R16, 0xffffffff ;  /* 0xffffffff10077836 */ /* 0x001fe20000000000 */
[----:B------:R-:W-:Y:S01]  /*a5e0*/  LOP3.LUT R9, R10, R19, RZ, 0xc0, !PT ;  /* 0x000000130a097212 */ /* 0x000fe200078ec0ff */
[----:B------:R-:W-:Y:S01]  /*a5f0*/  IMAD.MOV R13, RZ, RZ, -R13 ;  /* 0x000000ffff0d7224 */ /* 0x000fe200078e0a0d */
[----:B------:R-:W-:Y:S01]  /*a600*/  R2UR UR14, R27 ;  /* 0x000000001b0e72ca */ /* 0x000fe200000e0000 */
[----:B------:R-:W-:Y:S01]  /*a610*/  IMAD.MOV R5, RZ, RZ, -R4 ;  /* 0x000000ffff057224 */ /* 0x000fe200078e0a04 */
[----:B------:R-:W-:Y:S01]  /*a620*/  LOP3.LUT R7, R12, R7, RZ, 0xc0, !PT ;  /* 0x000000070c077212 */ /* 0x000fe200078ec0ff */
[----:B------:R-:W-:Y:S02]  /*a630*/  IMAD R36, R36, R4, R9 ;  /* 0x0000000424247224 */ /* 0x000fe400078e0209 */
[----:B---3--:R-:W-:Y:S02]  /*a640*/  @P4 IMAD R17, R15, R13, R18 ;  /* 0x0000000d0f114224 */ /* 0x008fe400078e0212 */
[----:B--2---:R-:W-:-:S02]  /*a650*/  IMAD R4, R5, R23, R14 ;  /* 0x0000001705047224 */ /* 0x004fc400078e020e */
[----:B------:R-:W-:Y:S02]  /*a660*/  IMAD R36, R36, R26, R17 ;  /* 0x0000001a24247224 */ /* 0x000fe400078e0211 */
[----:B------:R-:W-:Y:S02]  /*a670*/  IMAD R7, R4, R16, R7 ;  /* 0x0000001004077224 */ /* 0x000fe400078e0207 */
[----:B------:R-:W-:-:S03]  /*a680*/  IMAD.MOV.U32 R4, RZ, RZ, 0x1 ;  /* 0x00000001ff047424 */ /* 0x000fc600078e00ff */
[----:B------:R-:W-:Y:S02]  /*a690*/  SEL R5, R7, R36, !P4 ;  /* 0x0000002407057207 */ /* 0x000fe40006000000 */
[----:B------:R-:W-:-:S07]  /*a6a0*/  SEL R36, R36, R7, !P4 ;  /* 0x0000000724247207 */ /* 0x000fce0006000000 */
.L_x_194:
[----:B------:R-:W-:Y:S01]  /*a6b0*/  LOP3.LUT P0, RZ, R4, 0xff, RZ, 0xc0, !PT ;  /* 0x000000ff04ff7812 */ /* 0x000fe2000780c0ff */
[----:B------:R-:W-:-:S12]  /*a6c0*/  IMAD.MOV.U32 R4, RZ, RZ, R36 ;  /* 0x000000ffff047224 */ /* 0x000fd800078e0024 */
[----:B------:R-:W-:Y:S05]  /*a6d0*/  @P0 BRA `(.L_x_197) ;  /* 0xffffff6800400947 */ /* 0x000fea000383ffff */
[----:B------:R-:W-:Y:S05]  /*a6e0*/  EXIT ;  /* 0x000000000000794d */ /* 0x000fea0003800000 */
.L_x_3:
[----:B0-----:R-:W-:Y:S01]  /*a6f0*/  ULDC.64 UR4, c[0x0][0x650] ;  /* 0x0001940000047ab9 */ /* 0x001fe20000000a00 */
[----:B------:R-:W-:Y:S01]  /*a700*/  PRMT R4, RZ, 0x7610, R4 ;  /* 0x00007610ff047816 */ /* 0x000fe20000000004 */
[----:B------:R-:W-:Y:S01]  /*a710*/  IMAD.MOV.U32 R5, RZ, RZ, -0x1 ;  /* 0xffffffffff057424 */ /* 0x000fe200078e00ff */
[----:B------:R-:W-:Y:S01]  /*a720*/  ISETP.GE.U32.AND P0, PT, R2, UR4, PT ;  /* 0x0000000402007c0c */ /* 0x000fe2000bf06070 */
[----:B------:R-:W-:Y:S02]  /*a730*/  IMAD.MOV.U32 R9, RZ, RZ, -0x1 ;  /* 0xffffffffff097424 */ /* 0x000fe400078e00ff */
        /* <DEDUP_REMOVED lines=21> */
.L_x_199:
[--C-:B------:R-:W-:Y:S01]  /*a890*/  SHF.R.U64 R14, R12, R16, R13.reuse ;  /* 0x000000100c0e7219 */ /* 0x100fe2000000120d */
[----:B------:R-:W0:Y:S01]  /*a8a0*/  LDC R20, c[0x0][0x618] ;  /* 0x00018600ff147b82 */ /* 0x000e220000000800 */
[----:B------:R-:W-:Y:S01]  /*a8b0*/  I2FP.F32.U32 R5, R6 ;  /* 0x0000000600057245 */ /* 0x000fe20000201000 */
[----:B------:R-:W-:Y:S01]  /*a8c0*/  ULDC UR4, c[0x0][0x150] ;  /* 0x0000540000047ab9 */ /* 0x000fe20000000800 */
[----:B------:R-:W-:Y:S02]  /*a8d0*/  SHF.R.U32.HI R4, RZ, R16, R13 ;  /* 0x00000010ff047219 */ /* 0x000fe4000001160d */
[----:B------:R-:W-:Y:S01]  /*a8e0*/  IADD3 R7, P0, RZ, -R14, RZ ;  /* 0x8000000eff077210 */ /* 0x000fe20007f1e0ff */
[----:B------:R-:W-:Y:S01]  /*a8f0*/  FMUL R11, R5, UR4 ;  /* 0x00000004050b7c20 */ /* 0x000fe20008400000 */
[----:B------:R-:W-:Y:S01]  /*a900*/  ULDC UR4, c[0x0][0x154] ;  /* 0x0000550000047ab9 */ /* 0x000fe20000000800 */
[----:B------:R-:W1:Y:S02]  /*a910*/  LDC.64 R22, c[0x0][0x640] ;  /* 0x00019000ff167b82 */ /* 0x000e640000000a00 */
[----:B------:R-:W-:-:S02]  /*a920*/  IMAD.X R9, RZ, RZ, ~R4, P0 ;  /* 0x000000ffff097224 */ /* 0x000fc400000e0e04 */
[----:B------:R-:W2:Y:S01]  /*a930*/  F2I.U32.TRUNC.NTZ R11, R11 ;  /* 0x0000000b000b7305 */ /* 0x000ea2000020f000 */
[----:B------:R-:W-:-:S03]  /*a940*/  IMAD.WIDE.U32 R4, R7, R18, R2 ;  /* 0x0000001207047225 */ /* 0x000fc600078e0002 */
[----:B------:R-:W3:Y:S01]  /*a950*/  LDC R13, c[0x0][0x144] ;  /* 0x00005100ff0d7b82 */ /* 0x000ee20000000800 */
[----:B------:R-:W-:-:S04]  /*a960*/  IMAD R10, R9, R18, RZ ;  /* 0x00000012090a7224 */ /* 0x000fc800078e02ff */
[----:B------:R-:W-:Y:S02]  /*a970*/  IMAD R7, R7, R19, R10 ;  /* 0x0000001307077224 */ /* 0x000fe400078e020a */
[----:B------:R-:W-:Y:S01]  /*a980*/  IMAD.MOV.U32 R10, RZ, RZ, -0x1 ;  /* 0xffffffffff0a7424 */ /* 0x000fe200078e00ff */
[----:B------:R-:W4:Y:S01]  /*a990*/  LDC R16, c[0x0][0x608] ;  /* 0x00018200ff107b82 */ /* 0x000f220000000800 */
[----:B------:R-:W-:Y:S01]  /*a9a0*/  IMAD.IADD R5, R5, 0x1, R7 ;  /* 0x0000000105057824 */ /* 0x000fe200078e0207 */
[----:B------:R-:W-:-:S04]  /*a9b0*/  I2FP.F32.U32 R7, R8 ;  /* 0x0000000800077245 */ /* 0x000fc80000201000 */
[-C--:B0-----:R-:W-:Y:S01]  /*a9c0*/  SHF.R.U64 R12, R4, R20.reuse, R5 ;  /* 0x00000014040c7219 */ /* 0x081fe20000001205 */
[----:B--2---:R-:W-:Y:S01]  /*a9d0*/  IMAD.MOV R4, RZ, RZ, -R11 ;  /* 0x000000ffff047224 */ /* 0x004fe200078e0a0b */
[----:B------:R-:W0:Y:S01]  /*a9e0*/  LDC R9, c[0x0][0x658] ;  /* 0x00019600ff097b82 */ /* 0x000e220000000800 */
[----:B-1----:R-:W-:Y:S01]  /*a9f0*/  ISETP.NE.U32.AND P0, PT, R22, RZ, PT ;  /* 0x000000ff1600720c */ /* 0x002fe20003f05070 */
[----:B------:R-:W-:Y:S01]  /*aa00*/  FMUL R7, R7, UR4 ;  /* 0x0000000407077c20 */ /* 0x000fe20008400000 */
[----:B------:R-:W-:Y:S02]  /*aa10*/  SHF.R.U32.HI R5, RZ, R20, R5 ;  /* 0x00000014ff057219 */ /* 0x000fe40000011605 */
[----:B------:R-:W-:-:S03]  /*aa20*/  ISETP.NE.AND.EX P0, PT, R23, RZ, PT, P0 ;  /* 0x000000ff1700720c */ /* 0x000fc60003f05300 */
[----:B------:R-:W1:Y:S01]  /*aa30*/  LDC R19, c[0x0][0x148] ;  /* 0x00005200ff137b82 */ /* 0x000e620000000800 */
[----:B---3--:R-:W-:Y:S02]  /*aa40*/  IMAD R20, R13, R4, R6 ;  /* 0x000000040d147224 */ /* 0x008fe400078e0206 */
[----:B------:R-:W-:-:S05]  /*aa50*/  IMAD.MOV.U32 R6, RZ, RZ, 0x1 ;  /* 0x00000001ff067424 */ /* 0x000fca00078e00ff */
[----:B------:R-:W2:Y:S01]  /*aa60*/  LDC R18, c[0x0][0x600] ;  /* 0x00018000ff127b82 */ /* 0x000ea20000000800 */
[-CC-:B----4-:R-:W-:Y:S02]  /*aa70*/  SHF.R.U64 R15, R12, R16.reuse, R5.reuse ;  /* 0x000000100c0f7219 */ /* 0x190fe40000001205 */
[----:B------:R-:W-:Y:S02]  /*aa80*/  SHF.R.U32.HI R4, RZ, R16, R5 ;  /* 0x00000010ff047219 */ /* 0x000fe40000011605 */
[----:B------:R3:W4:Y:S03]  /*aa90*/  F2I.U32.TRUNC.NTZ R16, R7 ;  /* 0x0000000700107305 */ /* 0x000726000020f000 */
[----:B------:R-:W1:Y:S01]  /*aaa0*/  LDC R21, c[0x0][0x648] ;  /* 0x00019200ff157b82 */ /* 0x000e620000000800 */
[-C--:B0-----:R-:W-:Y:S02]  /*aab0*/  SHF.R.U64 R17, R15, R9.reuse, R4 ;  /* 0x000000090f117219 */ /* 0x081fe40000001204 */
[----:B------:R-:W-:-:S02]  /*aac0*/  SHF.L.U32 R10, R10, R9, RZ ;  /* 0x000000090a0a7219 */ /* 0x000fc400000006ff */
[-C--:B------:R-:W-:Y:S01]  /*aad0*/  SHF.R.U32.HI R5, RZ, R9.reuse, R4 ;  /* 0x00000009ff057219 */ /* 0x080fe20000011604 */
[----:B------:R-:W-:Y:S01]  /*aae0*/  IMAD.MOV.U32 R4, RZ, RZ, R17 ;  /* 0x000000ffff047224 */ /* 0x000fe200078e0011 */
[----:B------:R-:W-:Y:S01]  /*aaf0*/  SHF.L.U32 R25, R6, R9, RZ ;  /* 0x0000000906197219 */ /* 0x000fe200000006ff */
[----:B------:R-:W0:Y:S01]  /*ab00*/  LDC R24, c[0x0][0x638] ;  /* 0x00018e00ff187b82 */ /* 0x000e220000000800 */
[----:B------:R-:W-:-:S07]  /*ab10*/  LOP3.LUT R26, RZ, R10, RZ, 0x33, !PT ;  /* 0x0000000aff1a7212 */ /* 0x000fce00078e33ff */
[----:B------:R-:W0:Y:S01]  /*ab20*/  LDC R27, c[0x0][0x610] ;  /* 0x00018400ff1b7b82 */ /* 0x000e220000000800 */
[----:B---34-:R-:W-:Y:S05]  /*ab30*/  @!P0 BRA `(.L_x_200) ;  /* 0x0000000000288947 */ /* 0x018fea0003800000 */
[----:B------:R-:W3:Y:S02]  /*ab40*/  LDC R4, c[0x0][0x64c] ;  /* 0x00019300ff047b82 */ /* 0x000ee40000000800 */
[----:B---3--:R-:W-:-:S05]  /*ab50*/  IADD3 R9, P0, R17, R4, RZ ;  /* 0x0000000411097210 */ /* 0x008fca0007f1e0ff */
        /* <DEDUP_REMOVED lines=8> */
.L_x_200:
[----:B-1----:R-:W-:Y:S01]  /*abe0*/  SHF.R.U64 R5, R4, R21, R5 ;  /* 0x0000001504057219 */ /* 0x002fe20000001205 */
[----:B--2---:R-:W-:Y:S01]  /*abf0*/  VIADD R7, R18, 0xffffffff ;  /* 0xffffffff12077836 */ /* 0x004fe20000000000 */
[----:B------:R-:W-:Y:S01]  /*ac00*/  LOP3.LUT R4, R15, R26, RZ, 0xc0, !PT ;  /* 0x0000001a0f047212 */ /* 0x000fe200078ec0ff */
[----:B------:R-:W-:Y:S02]  /*ac10*/  IMAD.MOV R16, RZ, RZ, -R16 ;  /* 0x000000ffff107224 */ /* 0x000fe400078e0a10 */
[----:B------:R-:W-:Y:S01]  /*ac20*/  IMAD.MOV R6, RZ, RZ, -R5 ;  /* 0x000000ffff067224 */ /* 0x000fe200078e0a05 */
[----:B------:R-:W-:Y:S01]  /*ac30*/  LOP3.LUT R7, R12, R7, RZ, 0xc0, !PT ;  /* 0x000000070c077212 */ /* 0x000fe200078ec0ff */
[----:B------:R-:W-:Y:S02]  /*ac40*/  IMAD R5, R25, R5, R4 ;  /* 0x0000000519057224 */ /* 0x000fe400078e0204 */
[----:B------:R-:W-:Y:S02]  /*ac50*/  @P4 IMAD R20, R19, R16, R8 ;  /* 0x0000001013144224 */ /* 0x000fe400078e0208 */
[----:B0-----:R-:W-:-:S02]  /*ac60*/  IMAD R4, R6, R24, R17 ;  /* 0x0000001806047224 */ /* 0x001fc400078e0211 */
[----:B------:R-:W-:Y:S02]  /*ac70*/  IMAD R5, R5, R27, R20 ;  /* 0x0000001b05057224 */ /* 0x000fe400078e0214 */
[----:B------:R-:W-:Y:S02]  /*ac80*/  IMAD R6, R4, R18, R7 ;  /* 0x0000001204067224 */ /* 0x000fe400078e0207 */
[----:B------:R-:W-:Y:S02]  /*ac90*/  IMAD.MOV.U32 R8, RZ, RZ, 0x1 ;  /* 0x00000001ff087424 */ /* 0x000fe400078e00ff */
[----:B------:R-:W-:Y:S01]  /*aca0*/  IMAD.MOV.U32 R13, RZ, RZ, R14 ;  /* 0x000000ffff0d7224 */ /* 0x000fe200078e000e */
[----:B------:R-:W-:Y:S02]  /*acb0*/  SEL R9, R6, R5, !P4 ;  /* 0x0000000506097207 */ /* 0x000fe40006000000 */
[----:B------:R-:W-:Y:S02]  /*acc0*/  PRMT R4, R8, 0x7610, R4 ;  /* 0x0000761008047816 */ /* 0x000fe40000000004 */
[----:B------:R-:W-:-:S07]  /*acd0*/  SEL R5, R5, R6, !P4 ;  /* 0x0000000605057207 */ /* 0x000fce0006000000 */
.L_x_198:
[----:B------:R-:W-:-:S08]  /*ace0*/  NOP ;  /* 0x0000000000007918 */ /* 0x000fd00000000000 */
[----:B------:R-:W0:-:S00]  /*acf0*/  USETMAXREG.DEALLOC.CTAPOOL 0x28 ;  /* 0x00000028000079c8 */ /* 0x000e0000080e0500 */
[----:B------:R-:W-:-:S13]  /*ad00*/  ISETP.NE.AND P0, PT, RZ, UR6, PT ;  /* 0x00000006ff007c0c */ /* 0x000fda000bf05270 */
[----:B------:R-:W-:Y:S05]  /*ad10*/  @P0 EXIT ;  /* 0x000000000000094d */ /* 0x000fea0003800000 */
[----:B0-----:R-:W-:Y:S01]  /*ad20*/  LOP3.LUT P0, RZ, R4, 0xff, RZ, 0xc0, !PT ;  /* 0x000000ff04ff7812 */ /* 0x001fe2000780c0ff */
[----:B------:R-:W-:Y:S02]  /*ad30*/  IMAD.MOV.U32 R10, RZ, RZ, 0x1 ;  /* 0x00000001ff0a7424 */ /* 0x000fe400078e00ff */
[----:B------:R-:W-:-:S10]  /*ad40*/  IMAD.MOV.U32 R11, RZ, RZ, RZ ;  /* 0x000000ffff0b7224 */ /* 0x000fd400078e00ff */
[----:B------:R-:W-:Y:S05]  /*ad50*/  @!P0 BRA `(.L_x_201) ;  /* 0x0000000c00348947 */ /* 0x000fea0003800000 */
[----:B------:R-:W-:Y:S01]  /*ad60*/  ULDC UR4, c[0x0][0x28c] ;  /* 0x0000a30000047ab9 */ /* 0x000fe20000000800 */
[----:B------:R-:W-:Y:S01]  /*ad70*/  ULDC UR5, c[0x0][0x600] ;  /* 0x0001800000057ab9 */ /* 0x000fe20000000800 */
[----:B------:R-:W-:Y:S01]  /*ad80*/  UIADD3 UR11, UR4, 0x7f, URZ ;  /* 0x0000007f040b7890 */ /* 0x000fe2000fffe03f */
[C---:B------:R-:W-:Y:S01]  /*ad90*/  LOP3.LUT P2, RZ, R0.reuse, 0x7f, RZ, 0xc0, !PT ;  /* 0x0000007f00ff7812 */ /* 0x040fe2000784c0ff */
[----:B------:R-:W-:Y:S01]  /*ada0*/  ULDC UR6, c[0x0][0x658] ;  /* 0x0001960000067ab9 */ /* 0x000fe20000000800 */
[----:B------:R-:W-:Y:S01]  /*adb0*/  UMOV UR9, 0xffffffff ;  /* 0xffffffff00097882 */ /* 0x000fe20000000000 */
[----:B------:R-:W-:Y:S01]  /*adc0*/  UMOV UR12, 0x1 ;  /* 0x00000001000c7882 */ /* 0x000fe20000000000 */
[----:B------:R-:W-:Y:S01]  /*add0*/  UIADD3 UR4, UR5, -0x1, URZ ;  /* 0xffffffff05047890 */ /* 0x000fe2000fffe03f */
[----:B------:R-:W-:Y:S01]  /*ade0*/  LOP3.LUT P0, RZ, R0, 0x1f, RZ, 0xc0, !PT ;  /* 0x0000001f00ff7812 */ /* 0x000fe2000780c0ff */
[----:B------:R-:W-:Y:S01]  /*adf0*/  USHF.L.U32 UR10, UR9, UR6, URZ ;  /* 0x00000006090a7299 */ /* 0x000fe2000800063f */
[----:B------:R-:W-:Y:S01]  /*ae00*/  BSSY B0, `(.L_x_201) ;  /* 0x00000c2000007945 */ /* 0x000fe20003800000 */
[----:B------:R-:W-:Y:S01]  /*ae10*/  USHF.L.U32 UR5, UR12, UR6, URZ ;  /* 0x000000060c057299 */ /* 0x000fe2000800063f */
[----:B------:R-:W-:Y:S01]  /*ae20*/  PLOP3.LUT P0, PT, P0, P2, PT, 0x8a, 0x0 ;  /* 0x000000000000781c */ /* 0x000fe20000705172 */
[----:B------:R-:W-:Y:S01]  /*ae30*/  USHF.R.S32.HI UR12, URZ, 0x1f, UR11 ;  /* 0x0000001f3f0c7899 */ /* 0x000fe2000801140b */
[----:B------:R-:W-:Y:S01]  /*ae40*/  IMAD.MOV.U32 R0, RZ, RZ, 0x1 ;  /* 0x00000001ff007424 */ /* 0x000fe200078e00ff */
[----:B------:R-:W-:Y:S01]  /*ae50*/  ULDC UR8, c[0x0][0xc] ;  /* 0x0000030000087ab9 */ /* 0x000fe20000000800 */
[----:B------:R-:W-:Y:S01]  /*ae60*/  ULDC UR9, c[0x0][0x10] ;  /* 0x0000040000097ab9 */ /* 0x000fe20000000800 */
[----:B------:R-:W-:Y:S01]  /*ae70*/  ULEA.HI UR12, UR12, UR11, URZ, 0x7 ;  /* 0x0000000b0c0c7291 */ /* 0x000fe2000f8f383f */
[----:B------:R-:W-:Y:S01]  /*ae80*/  IMAD.MOV.U32 R10, RZ, RZ, 0x1 ;  /* 0x00000001ff0a7424 */ /* 0x000fe200078e00ff */
[----:B------:R-:W-:Y:S01]  /*ae90*/  UIMAD.WIDE.U32 UR8, UR8, UR9, URZ ;  /* 0x00000009080872a5 */ /* 0x000fe2000f8e003f */
[----:B------:R-:W-:Y:S01]  /*aea0*/  IMAD.MOV.U32 R11, RZ, RZ, RZ ;  /* 0x000000ffff0b7224 */ /* 0x000fe200078e00ff */
[----:B------:R-:W-:-:S02]  /*aeb0*/  ULOP3.LUT UR6, URZ, UR10, URZ, 0x33, !UPT ;  /* 0x0000000a3f067292 */ /* 0x000fc4000f8e333f */
[----:B------:R-:W-:Y:S01]  /*aec0*/  USHF.R.S32.HI UR19, URZ, 0x7, UR12 ;  /* 0x000000073f137899 */ /* 0x000fe2000801140c */
[----:B------:R-:W-:Y:S01]  /*aed0*/  ULDC UR10, c[0x0][0x14] ;  /* 0x00000500000a7ab9 */ /* 0x000fe20000000800 */
[----:B------:R-:W-:Y:S02]  /*aee0*/  ULOP3.LUT UR26, UR7, 0x2, URZ, 0xfc, !UPT ;  /* 0x00000002071a7892 */ /* 0x000fe4000f8efc3f */
[----:B------:R-:W-:Y:S02]  /*aef0*/  UIMAD.WIDE.U32 UR22, UR8, UR10, URZ ;  /* 0x0000000a081672a5 */ /* 0x000fe4000f8e003f */
[----:B------:R-:W-:Y:S02]  /*af00*/  UIMAD UR13, UR9, UR10, URZ ;  /* 0x0000000a090d72a4 */ /* 0x000fe4000f8e023f */
[----:B------:R-:W-:Y:S02]  /*af10*/  UIADD3 UR27, UR19, 0x1, URZ ;  /* 0x00000001131b7890 */ /* 0x000fe4000fffe03f */
[----:B------:R-:W-:Y:S01]  /*af20*/  UIADD3 UR13, UR23, UR13, URZ ;  /* 0x0000000d170d7290 */ /* 0x000fe2000fffe03f */
[----:B------:R-:W-:-:S11]  /*af30*/  ULDC.64 UR24, c[0x0][0x198] ;  /* 0x0000660000187ab9 */ /* 0x000fd60000000a00 */
.L_x_213:
[----:B------:R-:W-:-:S03]  /*af40*/  UMOV UR8, 0xffffffff ;  /* 0xffffffff00087882 */ /* 0x000fc60000000000 */
[----:B------:R-:W-:Y:S05]  /*af50*/  BRA.DIV UR8, `(.L_x_202) ;  /* 0x0000000e08f07947 */ /* 0x000fea000b800000 */
[----:B------:R-:W-:-:S13]  /*af60*/  ELECT P1, URZ, PT ;  /* 0x00000000003f782f */ /* 0x000fda0003820000 */
.L_x_226:
[----:B------:R-:W0:Y:S01]  /*af70*/  LDC R4, c[0x0][0x28c] ;  /* 0x0000a300ff047b82 */ /* 0x000e220000000800 */
[----:B------:R-:W-:Y:S01]  /*af80*/  BSSY B1, `(.L_x_203) ;  /* 0x0000038000017945 */ /* 0x000fe20003800000 */
[----:B0-----:R-:W-:-:S13]  /*af90*/  ISETP.LT.OR P1, PT, R4, 0x1, !P1 ;  /* 0x000000010400780c */ /* 0x001fda0004f21670 */
[----:B------:R-:W-:Y:S05]  /*afa0*/  @P1 BRA `(.L_x_204) ;  /* 0x0000000000d41947 */ /* 0x000fea0003800000 */
[----:B------:R-:W-:Y:S02]  /*afb0*/  IMAD R8, R5, 0xc0, RZ ;  /* 0x000000c005087824 */ /* 0x000fe400078e02ff */
[----:B------:R-:W-:Y:S02]  /*afc0*/  IMAD R9, R9, 0x50, RZ ;  /* 0x0000005009097824 */ /* 0x000fe400078e02ff */
[----:B------:R-:W-:Y:S02]  /*afd0*/  IMAD.MOV.U32 R14, RZ, RZ, RZ ;  /* 0x000000ffff0e7224 */ /* 0x000fe400078e00ff */
[----:B------:R-:W-:Y:S02]  /*afe0*/  IMAD.U32 R16, RZ, RZ, UR27 ;  /* 0x0000001bff107e24 */ /* 0x000fe4000f8e00ff */
[----:B------:R-:W-:Y:S02]  /*aff0*/  IMAD.MOV.U32 R4, RZ, RZ, R10 ;  /* 0x000000ffff047224 */ /* 0x000fe400078e000a */
[----:B------:R-:W-:-:S07]  /*b000*/  IMAD.MOV.U32 R5, RZ, RZ, R11 ;  /* 0x000000ffff057224 */ /* 0x000fce00078e000b */
.L_x_208:
[----:B------:R-:W0:Y:S01]  /*b010*/  S2R R7, SR_CgaCtaId ;  /* 0x0000000000077919 */ /* 0x000e220000008800 */
[----:B------:R-:W-:-:S04]  /*b020*/  MOV R6, 0x400 ;  /* 0x0000040000067802 */ /* 0x000fc80000000f00 */
[----:B0-----:R-:W-:Y:S02]  /*b030*/  LEA R12, R7, R6, 0x18 ;  /* 0x00000006070c7211 */ /* 0x001fe400078ec0ff */
[----:B------:R-:W-:Y:S01]  /*b040*/  SHF.L.U32 R6, R4, 0x1f, RZ ;  /* 0x0000001f04067819 */ /* 0x000fe200000006ff */
[----:B------:R-:W0:Y:S02]  /*b050*/  @!P2 LDC R7, c[0x0][0x500] ;  /* 0x00014000ff07ab82 */ /* 0x000e240000000800 */
[----:B------:R-:W-:-:S04]  /*b060*/  IMAD R15, R5, 0x8, R12 ;  /* 0x00000008050f7824 */ /* 0x000fc800078e020c */
[----:B------:R-:W1:Y:S02]  /*b070*/  SYNCS.PHASECHK.TRANS64.TRYWAIT P1, [R15+URZ+0x30], R6 ;  /* 0x000030060f0075a7 */ /* 0x000e64000802017f */
[----:B-1----:R-:W-:Y:S05]  /*b080*/  @!P1 BRA `(.L_x_205) ;  /* 0x0000000c00c49947 */ /* 0x002fea0003800000 */
.L_x_227:
[----:B------:R-:W-:Y:S01]  /*b090*/  UPRMT UR8, UR26, 0x9910, URZ ;  /* 0x000099101a087896 */ /* 0x000fe2000800003f */
[----:B0-----:R0:W-:Y:S03]  /*b0a0*/  @!P2 SYNCS.ARRIVE.TRANS64 RZ, [R15+URZ], R7 ;  /* 0x000000070fffa9a7 */ /* 0x0011e6000800003f */
[----:B------:R-:W-:-:S06]  /*b0b0*/  UISETP.NE.AND UP0, UPT, UR8, 0x2, UPT ;  /* 0x000000020800788c */ /* 0x000fcc000bf05270 */
[----:B------:R-:W-:-:S13]  /*b0c0*/  PLOP3.LUT P1, PT, PT, PT, UP0, 0x80, 0x0 ;  /* 0x000000000000781c */ /* 0x000fda0003f2f008 */
[----:B0-----:R-:W-:Y:S05]  /*b0d0*/  @P1 BRA `(.L_x_206) ;  /* 0x0000000000041947 */ /* 0x001fea0003800000 */
[----:B------:R-:W-:Y:S01]  /*b0e0*/  BPT.TRAP 0x1 ;  /* 0x000000040000795c */ /* 0x000fe20000300000 */
.L_x_206:
[----:B------:R-:W-:Y:S05]  /*b0f0*/  @P0 BRA `(.L_x_207) ;  /* 0x0000000000040947 */ /* 0x000fea0003800000 */
[----:B------:R-:W-:Y:S01]  /*b100*/  BPT.TRAP 0x1 ;  /* 0x000000040000795c */ /* 0x000fe20000300000 */
.L_x_207:
[C-C-:B-1----:R-:W-:Y:S01]  /*b110*/  IMAD R6, R5.reuse, 0x6000, R12.reuse ;  /* 0x0000600005067824 */ /* 0x142fe200078e020c */
[----:B------:R-:W-:Y:S01]  /*b120*/  R2UR UR20, R8 ;  /* 0x00000000081472ca */ /* 0x000fe200000e0000 */
[----:B------:R-:W-:Y:S01]  /*b130*/  IMAD R12, R5, 0x2800, R12 ;  /* 0x00002800050c7824 */ /* 0x000fe200078e020c */
[----:B------:R-:W-:Y:S01]  /*b140*/  R2UR UR9, R15 ;  /* 0x000000000f0972ca */ /* 0x000fe200000e0000 */
[----:B------:R-:W-:Y:S01]  /*b150*/  VIADD R16, R16, 0xffffffff ;  /* 0xffffffff10107836 */ /* 0x000fe20000000000 */
[----:B------:R-:W-:Y:S01]  /*b160*/  R2UR UR8, R6 ;  /* 0x00000000060872ca */ /* 0x000fe200000e0000 */
[----:B------:R-:W-:Y:S01]  /*b170*/  UIADD3 UR14, UP0, UR24, 0xf0, URZ ;  /* 0x000000f0180e7890 */ /* 0x000fe2000ff1e03f */
[----:B------:R-:W-:Y:S01]  /*b180*/  R2UR UR11, R12 ;  /* 0x000000000c0b72ca */ /* 0x000fe200000e0000 */
[----:B------:R-:W-:Y:S01]  /*b190*/  UIADD3 UR28, UP1, UR24, 0x1f0, URZ ;  /* 0x000001f0181c7890 */ /* 0x000fe2000ff3e03f */
[----:B------:R-:W-:Y:S01]  /*b1a0*/  R2UR UR10, R14 ;  /* 0x000000000e0a72ca */ /* 0x000fe200000e0000 */
[----:B------:R-:W-:Y:S01]  /*b1b0*/  UIADD3.X UR15, URZ, UR25, URZ, UP0, !UPT ;  /* 0x000000193f0f7290 */ /* 0x000fe200087fe43f */
[----:B------:R-:W-:Y:S01]  /*b1c0*/  R2UR UR12, R13 ;  /* 0x000000000d0c72ca */ /* 0x000fe200000e0000 */
[----:B------:R-:W-:Y:S01]  /*b1d0*/  VIADD R5, R5, 0x1 ;  /* 0x0000000105057836 */ /* 0x000fe20000000000 */
[----:B------:R-:W-:Y:S01]  /*b1e0*/  R2UR UR21, R9 ;  /* 0x00000000091572ca */ /* 0x000fe200000e0000 */
[----:B------:R-:W-:Y:S01]  /*b1f0*/  UIADD3.X UR29, URZ, UR25, URZ, UP1, !UPT ;  /* 0x000000193f1d7290 */ /* 0x000fe20008ffe43f */
[----:B------:R-:W-:Y:S01]  /*b200*/  ISETP.GT.AND P3, PT, R16, 0x1, PT ;  /* 0x000000011000780c */ /* 0x000fe20003f64270 */
[----:B------:R-:W-:Y:S01]  /*b210*/  UMOV UR16, 0x0 ;  /* 0x0000000000107882 */ /* 0x000fe20000000000 */
[----:B------:R-:W-:Y:S01]  /*b220*/  UMOV UR17, 0x10000000 ;  /* 0x1000000000117882 */ /* 0x000fe20000000000 */
[----:B------:R-:W-:Y:S01]  /*b230*/  UIADD3 UR8, UR8, 0x180, URZ ;  /* 0x0000018008087890 */ /* 0x000fe2000fffe03f */
[----:B------:R-:W-:Y:S01]  /*b240*/  ISETP.NE.AND P1, PT, R5, 0x6, PT ;  /* 0x000000060500780c */ /* 0x000fe20003f25270 */
[----:B------:R-:W-:Y:S01]  /*b250*/  UIADD3 UR18, UR11, 0x24180, URZ ;  /* 0x000241800b127890 */ /* 0x000fe2000fffe03f */
[----:B------:R-:W-:-:S02]  /*b260*/  VIADD R14, R14, 0x80 ;  /* 0x000000800e0e7836 */ /* 0x000fc40000000000 */
[----:B------:R-:W-:Y:S01]  /*b270*/  UMOV UR11, UR20 ;  /* 0x00000014000b7c82 */ /* 0x000fe20008000000 */
[----:B------:R-:W-:Y:S02]  /*b280*/  SEL R7, RZ, 0x1, P1 ;  /* 0x00000001ff077807 */ /* 0x000fe40000800000 */
[----:B------:R-:W-:Y:S01]  /*b290*/  SEL R5, R5, RZ, P1 ;  /* 0x000000ff05057207 */ /* 0x000fe20000800000 */
[----:B------:R0:W-:Y:S01]  /*b2a0*/  UTMALDG.3D [UR8], [UR14], desc[UR16] ;  /* 0x000010080e0075b4 */ /* 0x0001e20008011000 */
[----:B------:R-:W-:Y:S01]  /*b2b0*/  LOP3.LUT R4, R4, R7, RZ, 0x3c, !PT ;  /* 0x0000000704047212 */ /* 0x000fe200078e3cff */
[----:B0-----:R-:W-:Y:S01]  /*b2c0*/  UMOV UR8, UR18 ;  /* 0x0000001200087c82 */ /* 0x001fe20008000000 */
[----:B------:R-:W-:Y:S02]  /*b2d0*/  UMOV UR11, UR21 ;  /* 0x00000015000b7c82 */ /* 0x000fe40008000000 */
[----:B------:R0:W-:Y:S02]  /*b2e0*/  UTMALDG.3D [UR8], [UR28], desc[UR16] ;  /* 0x000010081c0075b4 */ /* 0x0001e40008011000 */
[----:B0-----:R-:W-:Y:S05]  /*b2f0*/  @P3 BRA `(.L_x_208) ;  /* 0xfffffffc00443947 */ /* 0x001fea000383ffff */
.L_x_204:
[----:B------:R-:W-:Y:S05]  /*b300*/  BSYNC B1 ;  /* 0x0000000000017941 */ /* 0x000fea0003800000 */
.L_x_203:
[----:B------:R-:W-:Y:S01]  /*b310*/  LOP3.LUT P5, RZ, R0, 0xff, RZ, 0xc0, !PT ;  /* 0x000000ff00ff7812 */ /* 0x000fe200078ac0ff */
[----:B------:R-:W-:Y:S01]  /*b320*/  VIADD R0, R11, UR19 ;  /* 0x000000130b007c36 */ /* 0x000fe20008000000 */
[----:B------:R-:W-:Y:S01]  /*b330*/  ULDC.64 UR8, c[0x0][0x650] ;  /* 0x0001940000087ab9 */ /* 0x000fe20000000a00 */
[----:B------:R-:W-:Y:S01]  /*b340*/  IMAD.U32 R7, RZ, RZ, UR19 ;  /* 0x00000013ff077e24 */ /* 0x000fe2000f8e00ff */
[----:B------:R-:W-:Y:S01]  /*b350*/  UISETP.GE.U32.AND UP0, UPT, UR19, 0x6, UPT ;  /* 0x000000061300788c */ /* 0x000fe2000bf06070 */
[----:B------:R-:W-:Y:S01]  /*b360*/  BSSY B1, `(.L_x_209) ;  /* 0x0000069000017945 */ /* 0x000fe20003800000 */
[----:B------:R-:W-:Y:S01]  /*b370*/  ISETP.GT.U32.AND P1, PT, R0, 0x5, PT ;  /* 0x000000050000780c */ /* 0x000fe20003f24070 */
[----:B------:R-:W-:Y:S02]  /*b380*/  IMAD.MOV.U32 R9, RZ, RZ, -0x1 ;  /* 0xffffffffff097424 */ /* 0x000fe400078e00ff */
[----:B------:R-:W-:Y:S01]  /*b390*/  IMAD.MOV.U32 R13, RZ, RZ, -0x1 ;  /* 0xffffffffff0d7424 */ /* 0x000fe200078e00ff */
[----:B------:R-:W-:-:S02]  /*b3a0*/  ISETP.LT.U32.AND P1, PT, R7, 0x6, P1 ;  /* 0x000000060700780c */ /* 0x000fc40000f21070 */
[----:B------:R-:W-:Y:S01]  /*b3b0*/  PLOP3.LUT P3, PT, PT, PT, UP0, 0x80, 0x0 ;  /* 0x000000000000781c */ /* 0x000fe20003f6f008 */
[----:B------:R-:W0:Y:S01]  /*b3c0*/  @P5 S2R R5, SR_CgaCtaId ;  /* 0x0000000000055919 */ /* 0x000e220000008800 */
[----:B------:R-:W-:-:S04]  /*b3d0*/  @P5 MOV R4, 0x400 ;  /* 0x0000040000045802 */ /* 0x000fc80000000f00 */
[----:B0-----:R-:W-:Y:S01]  /*b3e0*/  @P5 LEA R6, R5, R4, 0x18 ;  /* 0x0000000405065211 */ /* 0x001fe200078ec0ff */
[----:B------:R-:W-:-:S03]  /*b3f0*/  IMAD.WIDE.U32 R4, R0, -0x55555555, RZ ;  /* 0xaaaaaaab00047825 */ /* 0x000fc600078e00ff */
[----:B------:R0:W-:Y:S01]  /*b400*/  @P5 SYNCS.ARRIVE.TRANS64.A1T0 RZ, [R6+URZ+0x78], RZ ;  /* 0x000078ff06ff59a7 */ /* 0x0001e2000810003f */
[----:B------:R-:W-:Y:S02]  /*b410*/  IADD3 R2, P5, R2, UR22, RZ ;  /* 0x0000001602027c10 */ /* 0x000fe4000ffbe0ff */
[----:B------:R-:W-:Y:S02]  /*b420*/  SHF.R.U32.HI R7, RZ, 0x2, R5 ;  /* 0x00000002ff077819 */ /* 0x000fe40000011605 */
[----:B------:R-:W-:Y:S02]  /*b430*/  SEL R5, RZ, 0x1, !P1 ;  /* 0x00000001ff057807 */ /* 0x000fe40004800000 */
[----:B------:R-:W-:Y:S01]  /*b440*/  IADD3.X R3, R3, UR13, RZ, P5, !PT ;  /* 0x0000000d03037c10 */ /* 0x000fe2000affe4ff */
[----:B------:R-:W-:Y:S01]  /*b450*/  IMAD R11, R7, -0x6, R0 ;  /* 0xfffffffa070b7824 */ /* 0x000fe200078e0200 */
[----:B------:R-:W-:Y:S02]  /*b460*/  ISETP.GE.U32.AND P1, PT, R2, UR8, PT ;  /* 0x0000000802007c0c */ /* 0x000fe4000bf26070 */
[----:B------:R-:W-:Y:S01]  /*b470*/  LOP3.LUT R10, R10, R5, RZ, 0x3c, !PT ;  /* 0x000000050a0a7212 */ /* 0x000fe200078e3cff */
[----:B------:R-:W-:Y:S01]  /*b480*/  IMAD.MOV.U32 R5, RZ, RZ, -0x1 ;  /* 0xffffffffff057424 */ /* 0x000fe200078e00ff */
[----:B------:R-:W-:-:S02]  /*b490*/  ISETP.GE.U32.AND.EX P1, PT, R3, UR9, PT, P1 ;  /* 0x0000000903007c0c */ /* 0x000fc4000bf26110 */
[----:B------:R-:W-:Y:S02]  /*b4a0*/  @P3 LOP3.LUT R10, R10, 0x1, R7, 0x78, !PT ;  /* 0x000000010a0a3812 */ /* 0x000fe400078e7807 */
[----:B------:R-:W-:Y:S02]  /*b4b0*/  PRMT R4, RZ, 0x7610, R4 ;  /* 0x00007610ff047816 */ /* 0x000fe40000000004 */
[----:B------:R-:W-:-:S07]  /*b4c0*/  PRMT R0, RZ, 0x7610, R0 ;  /* 0x00007610ff007816 */ /* 0x000fce0000000000 */
[----:B0-----:R-:W-:Y:S05]  /*b4d0*/  @P1 BRA `(.L_x_210) ;  /* 0x0000000400441947 */ /* 0x001fea0003800000 */
[----:B------:R-:W-:Y:S01]  /*b4e0*/  ULDC.64 UR8, c[0x0][0x628] ;  /* 0x00018a0000087ab9 */ /* 0x000fe20000000a00 */
[----:B------:R-:W0:Y:S01]  /*b4f0*/  S2R R14, SR_CTAID.X ;  /* 0x00000000000e7919 */ /* 0x000e220000002500 */
[----:B------:R-:W-:Y:S01]  /*b500*/  ISETP.NE.U32.AND P1, PT, RZ, UR8, PT ;  /* 0x00000008ff007c0c */ /* 0x000fe2000bf25070 */
[----:B------:R-:W-:Y:S01]  /*b510*/  ULDC UR11, c[0x0][0x630] ;  /* 0x00018c00000b7ab9 */ /* 0x000fe20000000800 */
[----:B------:R-:W-:Y:S01]  /*b520*/  IMAD.MOV.U32 R4, RZ, RZ, R2 ;  /* 0x000000ffff047224 */ /* 0x000fe200078e0002 */
[----:B------:R-:W1:Y:S01]  /*b530*/  S2R R12, SR_CTAID.Y ;  /* 0x00000000000c7919 */ /* 0x000e620000002600 */
[----:B------:R-:W-:Y:S01]  /*b540*/  ISETP.NE.AND.EX P1, PT, RZ, UR9, PT, P1 ;  /* 0x00000009ff007c0c */ /* 0x000fe2000bf25310 */
[----:B------:R-:W-:-:S12]  /*b550*/  IMAD.MOV.U32 R5, RZ, RZ, R3 ;  /* 0x000000ffff057224 */ /* 0x000fd800078e0003 */
[----:B------:R-:W-:Y:S05]  /*b560*/  @!P1 BRA `(.L_x_211) ;  /* 0x0000000000289947 */ /* 0x000fea0003800000 */
[----:B------:R-:W-:Y:S02]  /*b570*/  ULDC UR10, c[0x0][0x634] ;  /* 0x00018d00000a7ab9 */ /* 0x000fe40000000800 */
[----:B------:R-:W-:-:S05]  /*b580*/  IADD3 R9, P1, R2, UR10, RZ ;  /* 0x0000000a02097c10 */ /* 0x000fca000ff3e0ff */
[----:B------:R-:W-:-:S04]  /*b590*/  IMAD.X R13, RZ, RZ, R3, P1 ;  /* 0x000000ffff0d7224 */ /* 0x000fc800008e0603 */
[----:B------:R-:W-:-:S04]  /*b5a0*/  IMAD.WIDE.U32 R6, R13, UR8, RZ ;  /* 0x000000080d067c25 */ /* 0x000fc8000f8e00ff */
[----:B------:R-:W-:-:S04]  /*b5b0*/  IMAD.WIDE.U32 R6, P1, R9, UR9, R6 ;  /* 0x0000000909067c25 */ /* 0x000fc8000f820006 */
[----:B------:R-:W-:-:S04]  /*b5c0*/  IMAD.WIDE.U32 R8, R9, UR8, RZ ;  /* 0x0000000809087c25 */ /* 0x000fc8000f8e00ff */
[----:B------:R-:W-:Y:S01]  /*b5d0*/  IMAD.X R5, RZ, RZ, RZ, P1 ;  /* 0x000000ffff057224 */ /* 0x000fe200008e06ff */
[----:B------:R-:W-:Y:S01]  /*b5e0*/  IADD3 RZ, P1, R9, R6, RZ ;  /* 0x0000000609ff7210 */ /* 0x000fe20007f3e0ff */
[----:B------:R-:W-:-:S04]  /*b5f0*/  IMAD.MOV.U32 R4, RZ, RZ, R7 ;  /* 0x000000ffff047224 */ /* 0x000fc800078e0007 */
[----:B------:R-:W-:-:S08]  /*b600*/  IMAD.WIDE.U32.X R4, R13, UR9, R4, P1 ;  /* 0x000000090d047c25 */ /* 0x000fd000088e0404 */
.L_x_211:
[--C-:B------:R-:W-:Y:S01]  /*b610*/  SHF.R.U64 R13, R4, UR11, R5.reuse ;  /* 0x0000000b040d7c19 */ /* 0x100fe20008001205 */
[----:B------:R-:W-:Y:S01]  /*b620*/  ULDC.64 UR8, c[0x0][0x620] ;  /* 0x0001880000087ab9 */ /* 0x000fe20000000a00 */
[----:B------:R-:W-:Y:S01]  /*b630*/  SHF.R.U32.HI R4, RZ, UR11, R5 ;  /* 0x0000000bff047c19 */ /* 0x000fe20008011605 */
[----:B------:R-:W2:Y:S01]  /*b640*/  LDC R9, c[0x0][0x144] ;  /* 0x00005100ff097b82 */ /* 0x000ea20000000800 */
[----:B------:R-:W-:Y:S01]  /*b650*/  IADD3 R7, P1, RZ, -R13, RZ ;  /* 0x8000000dff077210 */ /* 0x000fe20007f3e0ff */
[----:B------:R-:W-:Y:S01]  /*b660*/  ULDC.64 UR14, c[0x0][0x640] ;  /* 0x00019000000e7ab9 */ /* 0x000fe20000000a00 */
[----:B0-----:R-:W-:Y:S01]  /*b670*/  I2FP.F32.U32 R8, R14 ;  /* 0x0000000e00087245 */ /* 0x001fe20000201000 */
[----:B------:R-:W-:Y:S02]  /*b680*/  ULDC UR10, c[0x0][0x608] ;  /* 0x00018200000a7ab9 */ /* 0x000fe40000000800 */
[----:B------:R-:W-:Y:S01]  /*b690*/  IMAD.X R4, RZ, RZ, ~R4, P1 ;  /* 0x000000ffff047224 */ /* 0x000fe200008e0e04 */
[----:B------:R-:W-:Y:S01]  /*b6a0*/  ISETP.NE.U32.AND P1, PT, RZ, UR14, PT ;  /* 0x0000000eff007c0c */ /* 0x000fe2000bf25070 */
[----:B------:R-:W0:Y:S02]  /*b6b0*/  LDC R17, c[0x0][0x148] ;  /* 0x00005200ff117b82 */ /* 0x000e240000000800 */
[----:B------:R-:W-:Y:S01]  /*b6c0*/  IMAD R6, R4, UR8, RZ ;  /* 0x0000000804067c24 */ /* 0x000fe2000f8e02ff */
[----:B------:R-:W-:Y:S01]  /*b6d0*/  ISETP.NE.AND.EX P1, PT, RZ, UR15, PT, P1 ;  /* 0x0000000fff007c0c */ /* 0x000fe2000bf25310 */
[----:B------:R-:W-:Y:S01]  /*b6e0*/  IMAD.WIDE.U32 R4, R7, UR8, R2 ;  /* 0x0000000807047c25 */ /* 0x000fe2000f8e0002 */
[----:B------:R-:W-:-:S03]  /*b6f0*/  ULDC UR8, c[0x0][0x150] ;  /* 0x0000540000087ab9 */ /* 0x000fc60000000800 */
[----:B------:R-:W-:Y:S01]  /*b700*/  FMUL R8, R8, UR8 ;  /* 0x0000000808087c20 */ /* 0x000fe20008400000 */
[----:B------:R-:W-:Y:S01]  /*b710*/  IMAD R7, R7, UR9, R6 ;  /* 0x0000000907077c24 */ /* 0x000fe2000f8e0206 */
[----:B------:R-:W-:Y:S01]  /*b720*/  ULDC UR8, c[0x0][0x618] ;  /* 0x0001860000087ab9 */ /* 0x000fe20000000800 */
[----:B------:R-:W-:Y:S02]  /*b730*/  ULDC UR9, c[0x0][0x154] ;  /* 0x0000550000097ab9 */ /* 0x000fe40000000800 */
[----:B------:R-:W-:Y:S01]  /*b740*/  IMAD.IADD R5, R5, 0x1, R7 ;  /* 0x0000000105057824 */ /* 0x000fe200078e0207 */
[----:B------:R-:W3:Y:S04]  /*b750*/  F2I.U32.TRUNC.NTZ R8, R8 ;  /* 0x0000000800087305 */ /* 0x000ee8000020f000 */
[----:B------:R-:W-:-:S02]  /*b760*/  SHF.R.U64 R15, R4, UR8, R5 ;  /* 0x00000008040f7c19 */ /* 0x000fc40008001205 */
[----:B-1----:R-:W-:-:S05]  /*b770*/  I2FP.F32.U32 R4, R12 ;  /* 0x0000000c00047245 */ /* 0x002fca0000201000 */
[----:B------:R-:W-:Y:S01]  /*b780*/  FMUL R6, R4, UR9 ;  /* 0x0000000904067c20 */ /* 0x000fe20008400000 */
[----:B------:R-:W-:Y:S01]  /*b790*/  SHF.R.U32.HI R4, RZ, UR8, R5 ;  /* 0x00000008ff047c19 */ /* 0x000fe20008011605 */
[----:B------:R-:W-:Y:S02]  /*b7a0*/  ULDC UR8, c[0x0][0x658] ;  /* 0x0001960000087ab9 */ /* 0x000fe40000000800 */
[----:B------:R1:W4:Y:S01]  /*b7b0*/  F2I.U32.TRUNC.NTZ R20, R6 ;  /* 0x0000000600147305 */ /* 0x000322000020f000 */
[----:B------:R-:W-:Y:S01]  /*b7c0*/  SHF.R.U64 R18, R15, UR10, R4 ;  /* 0x0000000a0f127c19 */ /* 0x000fe20008001204 */
[----:B---3--:R-:W-:Y:S01]  /*b7d0*/  IMAD.MOV R8, RZ, RZ, -R8 ;  /* 0x000000ffff087224 */ /* 0x008fe200078e0a08 */
[----:B------:R-:W-:-:S03]  /*b7e0*/  SHF.R.U32.HI R5, RZ, UR10, R4 ;  /* 0x0000000aff057c19 */ /* 0x000fc60008011604 */
[----:B--2---:R-:W-:Y:S01]  /*b7f0*/  IMAD R14, R9, R8, R14 ;  /* 0x00000008090e7224 */ /* 0x004fe200078e020e */
[--C-:B------:R-:W-:Y:S02]  /*b800*/  SHF.R.U64 R16, R18, UR8, R5.reuse ;  /* 0x0000000812107c19 */ /* 0x100fe40008001205 */
[----:B------:R-:W-:-:S03]  /*b810*/  SHF.R.U32.HI R5, RZ, UR8, R5 ;  /* 0x00000008ff057c19 */ /* 0x000fc60008011605 */
[----:B------:R-:W-:Y:S01]  /*b820*/  IMAD.MOV.U32 R4, RZ, RZ, R16 ;  /* 0x000000ffff047224 */ /* 0x000fe200078e0010 */
[----:B-1--4-:R-:W-:Y:S06]  /*b830*/  @!P1 BRA `(.L_x_212) ;  /* 0x0000000000289947 */ /* 0x012fec0003800000 */
        /* <DEDUP_REMOVED lines=10> */
.L_x_212:
[----:B------:R-:W-:Y:S01]  /*b8e0*/  ULDC UR8, c[0x0][0x648] ;  /* 0x0001920000087ab9 */ /* 0x000fe20000000800 */
[----:B------:R-:W-:Y:S01]  /*b8f0*/  IMAD.MOV R20, RZ, RZ, -R20 ;  /* 0x000000ffff147224 */ /* 0x000fe200078e0a14 */
[----:B------:R-:W-:Y:S01]  /*b900*/  SHF.R.U64 R5, R4, UR8, R5 ;  /* 0x0000000804057c19 */ /* 0x000fe20008001205 */
[----:B------:R-:W-:Y:S01]  /*b910*/  ULDC UR8, c[0x0][0x638] ;  /* 0x00018e0000087ab9 */ /* 0x000fe20000000800 */
[----:B------:R-:W-:Y:S01]  /*b920*/  LOP3.LUT R4, R18, UR6, RZ, 0xc0, !PT ;  /* 0x0000000612047c12 */ /* 0x000fe2000f8ec0ff */
[----:B0-----:R-:W-:Y:S01]  /*b930*/  @P4 IMAD R14, R17, R20, R12 ;  /* 0x00000014110e4224 */ /* 0x001fe200078e020c */
[----:B------:R-:W-:Y:S01]  /*b940*/  LOP3.LUT R15, R15, UR4, RZ, 0xc0, !PT ;  /* 0x000000040f0f7c12 */ /* 0x000fe2000f8ec0ff */
[----:B------:R-:W-:Y:S01]  /*b950*/  IMAD.MOV R7, RZ, RZ, -R5 ;  /* 0x000000ffff077224 */ /* 0x000fe200078e0a05 */
[----:B------:R-:W-:Y:S01]  /*b960*/  ULDC UR9, c[0x0][0x610] ;  /* 0x0001840000097ab9 */ /* 0x000fe20000000800 */
[----:B------:R-:W-:Y:S02]  /*b970*/  IMAD R5, R5, UR5, R4 ;  /* 0x0000000505057c24 */ /* 0x000fe4000f8e0204 */
[----:B------:R-:W-:Y:S01]  /*b980*/  IMAD R16, R7, UR8, R16 ;  /* 0x0000000807107c24 */ /* 0x000fe2000f8e0210 */
[----:B------:R-:W-:Y:S01]  /*b990*/  ULDC UR8, c[0x0][0x600] ;  /* 0x0001800000087ab9 */ /* 0x000fe20000000800 */
[----:B------:R-:W-:-:S02]  /*b9a0*/  IMAD R5, R5, UR9, R14 ;  /* 0x0000000905057c24 */ /* 0x000fc4000f8e020e */
[----:B------:R-:W-:Y:S02]  /*b9b0*/  IMAD R16, R16, UR8, R15 ;  /* 0x0000000810107c24 */ /* 0x000fe4000f8e020f */
[----:B------:R-:W-:-:S03]  /*b9c0*/  IMAD.MOV.U32 R4, RZ, RZ, 0x1 ;  /* 0x00000001ff047424 */ /* 0x000fc600078e00ff */
[----:B------:R-:W-:Y:S02]  /*b9d0*/  SEL R9, R16, R5, !P4 ;  /* 0x0000000510097207 */ /* 0x000fe40006000000 */
[----:B------:R-:W-:-:S07]  /*b9e0*/  SEL R5, R5, R16, !P4 ;  /* 0x0000001005057207 */ /* 0x000fce0006000000 */
.L_x_210:
[----:B------:R-:W-:Y:S05]  /*b9f0*/  BSYNC B1 ;  /* 0x0000000000017941 */ /* 0x000fea0003800000 */
.L_x_209:
[----:B------:R-:W-:-:S13]  /*ba00*/  LOP3.LUT P1, RZ, R4, 0xff, RZ, 0xc0, !PT ;  /* 0x000000ff04ff7812 */ /* 0x000fda000782c0ff */
[----:B------:R-:W-:Y:S05]  /*ba10*/  @P1 BRA `(.L_x_213) ;  /* 0xfffffff400481947 */ /* 0x000fea000383ffff */
[----:B------:R-:W-:Y:S05]  /*ba20*/  BSYNC B0 ;  /* 0x0000000000007941 */ /* 0x000fea0003800000 */
.L_x_201:
[----:B------:R-:W-:-:S03]  /*ba30*/  UMOV UR8, 0xffffffff ;  /* 0xffffffff00087882 */ /* 0x000fc60000000000 */
[----:B------:R-:W-:Y:S05]  /*ba40*/  BRA.DIV UR8, `(.L_x_214) ;  /* 0x0000000608687947 */ /* 0x000fea000b800000 */
[----:B------:R-:W-:-:S13]  /*ba50*/  ELECT P0, URZ, PT ;  /* 0x00000000003f782f */ /* 0x000fda0003800000 */
.L_x_230:
[----:B------:R-:W-:Y:S04]  /*ba60*/  BSSY B0, `(.L_x_215) ;  /* 0x000003e000007945 */ /* 0x000fe80003800000 */
[----:B------:R-:W-:Y:S05]  /*ba70*/  @!P0 BRA `(.L_x_216) ;  /* 0x0000000000f08947 */ /* 0x000fea0003800000 */
[----:B------:R-:W-:-:S04]  /*ba80*/  ULOP3.LUT UR8, UR7, 0x2, URZ, 0xfc, !UPT ;  /* 0x0000000207087892 */ /* 0x000fc8000f8efc3f */
[----:B------:R-:W-:-:S06]  /*ba90*/  UISETP.NE.AND UP0, UPT, UR8, 0x3, UPT ;  /* 0x000000030800788c */ /* 0x000fcc000bf05270 */
[----:B------:R-:W-:-:S13]  /*baa0*/  PLOP3.LUT P0, PT, PT, PT, UP0, 0x80, 0x0 ;  /* 0x000000000000781c */ /* 0x000fda0003f0f008 */
[----:B------:R-:W-:Y:S05]  /*bab0*/  @!P0 BRA `(.L_x_217) ;  /* 0x0000000000048947 */ /* 0x000fea0003800000 */
[----:B------:R-:W-:Y:S01]  /*bac0*/  BPT.TRAP 0x1 ;  /* 0x000000040000795c */ /* 0x000fe20000300000 */
.L_x_217:
[----:B------:R-:W0:Y:S01]  /*bad0*/  S2R R3, SR_CgaCtaId ;  /* 0x0000000000037919 */ /* 0x000e220000008800 */
[----:B------:R-:W-:Y:S02]  /*bae0*/  MOV R0, 0x400 ;  /* 0x0000040000007802 */ /* 0x000fe40000000f00 */
[----:B------:R-:W-:Y:S02]  /*baf0*/  SHF.L.U32 R2, R10, 0x1f, RZ ;  /* 0x0000001f0a027819 */ /* 0x000fe400000006ff */
[----:B0-----:R-:W-:-:S05]  /*bb00*/  LEA R0, R3, R0, 0x18 ;  /* 0x0000000003007211 */ /* 0x001fca00078ec0ff */
[----:B------:R-:W-:-:S04]  /*bb10*/  VIADD R0, R0, 0x30 ;  /* 0x0000003000007836 */ /* 0x000fc80000000000 */
[C---:B------:R-:W-:Y:S02]  /*bb20*/  IMAD R5, R11.reuse, 0x8, R0 ;  /* 0x000000080b057824 */ /* 0x040fe400078e0200 */
[----:B------:R-:W-:Y:S02]  /*bb30*/  VIADD R11, R11, 0x1 ;  /* 0x000000010b0b7836 */ /* 0x000fe40000000000 */
[----:B------:R-:W0:Y:S03]  /*bb40*/  SYNCS.PHASECHK.TRANS64.TRYWAIT P0, [R5+URZ], R2 ;  /* 0x00000002050075a7 */ /* 0x000e26000800017f */
[----:B------:R-:W-:-:S04]  /*bb50*/  ISETP.NE.AND P1, PT, R11, 0x6, PT ;  /* 0x000000060b00780c */ /* 0x000fc80003f25270 */
[----:B------:R-:W-:Y:S02]  /*bb60*/  SEL R3, RZ, 0x1, P1 ;  /* 0x00000001ff037807 */ /* 0x000fe40000800000 */
[----:B------:R-:W-:Y:S02]  /*bb70*/  SEL R11, R11, RZ, P1 ;  /* 0x000000ff0b0b7207 */ /* 0x000fe40000800000 */
[----:B------:R-:W-:-:S03]  /*bb80*/  LOP3.LUT R10, R10, R3, RZ, 0x3c, !PT ;  /* 0x000000030a0a7212 */ /* 0x000fc600078e3cff */
[----:B------:R-:W-:Y:S01]  /*bb90*/  IMAD R7, R11, 0x8, R0 ;  /* 0x000000080b077824 */ /* 0x000fe200078e0200 */
[----:B------:R-:W-:Y:S01]  /*bba0*/  SHF.L.U32 R4, R10, 0x1f, RZ ;  /* 0x0000001f0a047819 */ /* 0x000fe200000006ff */
[----:B0-----:R-:W-:Y:S06]  /*bbb0*/  @!P0 BRA `(.L_x_218) ;  /* 0x0000000400308947 */ /* 0x001fec0003800000 */
.L_x_231:
[----:B------:R-:W1:Y:S01]  /*bbc0*/  SYNCS.PHASECHK.TRANS64.TRYWAIT P0, [R7+URZ], R4 ;  /* 0x00000004070075a7 */ /* 0x000e62000800017f */
[----:B0-----:R-:W-:-:S05]  /*bbd0*/  VIADD R2, R11, 0x1 ;  /* 0x000000010b027836 */ /* 0x001fca0000000000 */
[----:B------:R-:W-:-:S04]  /*bbe0*/  ISETP.NE.AND P1, PT, R2, 0x6, PT ;  /* 0x000000060200780c */ /* 0x000fc80003f25270 */
[----:B------:R-:W-:Y:S02]  /*bbf0*/  SEL R3, RZ, 0x1, P1 ;  /* 0x00000001ff037807 */ /* 0x000fe40000800000 */
[----:B------:R-:W-:Y:S02]  /*bc00*/  SEL R9, R2, RZ, P1 ;  /* 0x000000ff02097207 */ /* 0x000fe40000800000 */
[----:B------:R-:W-:-:S03]  /*bc10*/  LOP3.LUT R10, R10, R3, RZ, 0x3c, !PT ;  /* 0x000000030a0a7212 */ /* 0x000fc600078e3cff */
[----:B------:R-:W-:Y:S01]  /*bc20*/  IMAD R6, R9, 0x8, R0 ;  /* 0x0000000809067824 */ /* 0x000fe200078e0200 */
[----:B------:R-:W-:Y:S01]  /*bc30*/  SHF.L.U32 R5, R10, 0x1f, RZ ;  /* 0x0000001f0a057819 */ /* 0x000fe200000006ff */
[----:B-1----:R-:W-:Y:S06]  /*bc40*/  @!P0 BRA `(.L_x_219) ;  /* 0x0000000400208947 */ /* 0x002fec0003800000 */
.L_x_232:
[----:B------:R-:W1:Y:S01]  /*bc50*/  SYNCS.PHASECHK.TRANS64.TRYWAIT P0, [R6+URZ], R5 ;  /* 0x00000005060075a7 */ /* 0x000e62000800017f */
[----:B------:R-:W-:-:S05]  /*bc60*/  VIADD R2, R9, 0x1 ;  /* 0x0000000109027836 */ /* 0x000fca0000000000 */
[----:B------:R-:W-:-:S04]  /*bc70*/  ISETP.NE.AND P1, PT, R2, 0x6, PT ;  /* 0x000000060200780c */ /* 0x000fc80003f25270 */
[----:B------:R-:W-:Y:S02]  /*bc80*/  SEL R3, RZ, 0x1, P1 ;  /* 0x00000001ff037807 */ /* 0x000fe40000800000 */
[----:B0-----:R-:W-:Y:S02]  /*bc90*/  SEL R7, R2, RZ, P1 ;  /* 0x000000ff02077207 */ /* 0x001fe40000800000 */
[----:B------:R-:W-:-:S03]  /*bca0*/  LOP3.LUT R10, R10, R3, RZ, 0x3c, !PT ;  /* 0x000000030a0a7212 */ /* 0x000fc600078e3cff */
[----:B------:R-:W-:Y:S01]  /*bcb0*/  IMAD R9, R7, 0x8, R0 ;  /* 0x0000000807097824 */ /* 0x000fe200078e0200 */
[----:B------:R-:W-:Y:S01]  /*bcc0*/  SHF.L.U32 R4, R10, 0x1f, RZ ;  /* 0x0000001f0a047819 */ /* 0x000fe200000006ff */
[----:B-1----:R-:W-:Y:S06]  /*bcd0*/  @!P0 BRA `(.L_x_220) ;  /* 0x0000000400108947 */ /* 0x002fec0003800000 */
.L_x_233:
[----:B------:R-:W1:Y:S01]  /*bce0*/  SYNCS.PHASECHK.TRANS64.TRYWAIT P0, [R9+URZ], R4 ;  /* 0x00000004090075a7 */ /* 0x000e62000800017f */
[----:B------:R-:W-:-:S05]  /*bcf0*/  VIADD R2, R7, 0x1 ;  /* 0x0000000107027836 */ /* 0x000fca0000000000 */
[----:B------:R-:W-:-:S04]  /*bd00*/  ISETP.NE.AND P1, PT, R2, 0x6, PT ;  /* 0x000000060200780c */ /* 0x000fc80003f25270 */
[----:B------:R-:W-:Y:S02]  /*bd10*/  SEL R3, RZ, 0x1, P1 ;  /* 0x00000001ff037807 */ /* 0x000fe40000800000 */
[----:B------:R-:W-:Y:S02]  /*bd20*/  SEL R7, R2, RZ, P1 ;  /* 0x000000ff02077207 */ /* 0x000fe40000800000 */
[----:B------:R-:W-:-:S03]  /*bd30*/  LOP3.LUT R11, R10, R3, RZ, 0x3c, !PT ;  /* 0x000000030a0b7212 */ /* 0x000fc600078e3cff */
[----:B0-----:R-:W-:Y:S01]  /*bd40*/  IMAD R6, R7, 0x8, R0 ;  /* 0x0000000807067824 */ /* 0x001fe200078e0200 */
[----:B------:R-:W-:Y:S01]  /*bd50*/  SHF.L.U32 R5, R11, 0x1f, RZ ;  /* 0x0000001f0b057819 */ /* 0x000fe200000006ff */
[----:B-1----:R-:W-:Y:S06]  /*bd60*/  @!P0 BRA `(.L_x_221) ;  /* 0x0000000400008947 */ /* 0x002fec0003800000 */
.L_x_234:
[----:B------:R-:W1:Y:S01]  /*bd70*/  SYNCS.PHASECHK.TRANS64.TRYWAIT P0, [R6+URZ], R5 ;  /* 0x00000005060075a7 */ /* 0x000e62000800017f */
[----:B------:R-:W-:-:S05]  /*bd80*/  VIADD R2, R7, 0x1 ;  /* 0x0000000107027836 */ /* 0x000fca0000000000 */
[----:B------:R-:W-:-:S04]  /*bd90*/  ISETP.NE.AND P1, PT, R2, 0x6, PT ;  /* 0x000000060200780c */ /* 0x000fc80003f25270 */
[----:B0-----:R-:W-:Y:S02]  /*bda0*/  SEL R4, RZ, 0x1, P1 ;  /* 0x00000001ff047807 */ /* 0x001fe40000800000 */
[----:B------:R-:W-:Y:S02]  /*bdb0*/  SEL R3, R2, RZ, P1 ;  /* 0x000000ff02037207 */ /* 0x000fe40000800000 */
[----:B------:R-:W-:Y:S01]  /*bdc0*/  LOP3.LUT R4, R11, R4, RZ, 0x3c, !PT ;  /* 0x000000040b047212 */ /* 0x000fe200078e3cff */
[----:B-1----:R-:W-:Y:S06]  /*bdd0*/  @!P0 BRA `(.L_x_222) ;  /* 0x0000000000f88947 */ /* 0x002fec0003800000 */
.L_x_235:
[----:B------:R-:W-:Y:S01]  /*bde0*/  IMAD R3, R3, 0x8, R0 ;  /* 0x0000000803037824 */ /* 0x000fe200078e0200 */
[----:B------:R-:W-:-:S07]  /*bdf0*/  SHF.L.U32 R0, R4, 0x1f, RZ ;  /* 0x0000001f04007819 */ /* 0x000fce00000006ff */
.L_x_223:
[----:B-1----:R1:W2:Y:S02]  /*be00*/  SYNCS.PHASECHK.TRANS64.TRYWAIT P0, [R3+URZ], R0 ;  /* 0x00000000030075a7 */ /* 0x0022a4000800017f */
[----:B--2---:R-:W-:Y:S05]  /*be10*/  @!P0 NANOSLEEP.SYNCS 0x989680 ;  /* 0x009896800000895d */ /* 0x004fea0003900000 */
[----:B------:R-:W2:Y:S02]  /*be20*/  @!P0 SYNCS.PHASECHK.TRANS64 P0, [R3+URZ], R0 ;  /* 0x00000000030085a7 */ /* 0x000ea4000800007f */
[----:B--2---:R-:W-:Y:S05]  /*be30*/  @!P0 BRA `(.L_x_223) ;  /* 0xfffffffc00f08947 */ /* 0x004fea000383ffff */
.L_x_216:
[----:B------:R-:W-:Y:S05]  /*be40*/  BSYNC B0 ;  /* 0x0000000000007941 */ /* 0x000fea0003800000 */
.L_x_215:
[----:B------:R-:W-:Y:S05]  /*be50*/  EXIT ;  /* 0x000000000000794d */ /* 0x000fea0003800000 */
.L_x_17:
[----:B-1----:R-:W-:-:S04]  /*be60*/  IMAD.U32 R7, RZ, RZ, UR15 ;  /* 0x0000000fff077e24 */ /* 0x002fc8000f8e00ff */
[----:B------:R1:W2:Y:S03]  /*be70*/  SYNCS.PHASECHK.TRANS64.TRYWAIT P0, [R7+URZ], R6 ;  /* 0x00000006070075a7 */ /* 0x0002a6000800017f */
[----:B--2---:R-:W-:Y:S05]  /*be80*/  @!P0 NANOSLEEP.SYNCS 0x989680 ;  /* 0x009896800000895d */ /* 0x004fea0003900000 */
[----:B------:R-:W2:Y:S02]  /*be90*/  @!P0 SYNCS.PHASECHK.TRANS64 P0, [R7+URZ], R6 ;  /* 0x00000006070085a7 */ /* 0x000ea4000800007f */
[----:B--2---:R-:W-:Y:S05]  /*bea0*/  @!P0 BRA `(.L_x_17) ;  /* 0xfffffffc00ec8947 */ /* 0x004fea000383ffff */
[----:B------:R-:W-:Y:S05]  /*beb0*/  BRA `(.L_x_16) ;  /* 0xffffff58001c7947 */ /* 0x000fea000383ffff */
.L_x_23:
[----:B-1----:R-:W-:-:S04]  /*bec0*/  IMAD.U32 R167, RZ, RZ, UR18 ;  /* 0x00000012ffa77e24 */ /* 0x002fc8000f8e00ff */
[----:B------:R1:W2:Y:S03]  /*bed0*/  SYNCS.PHASECHK.TRANS64.TRYWAIT P0, [R167+URZ], R166 ;  /* 0x000000a6a70075a7 */ /* 0x0002a6000800017f */
[----:B--2---:R-:W-:Y:S05]  /*bee0*/  @!P0 NANOSLEEP.SYNCS 0x989680 ;  /* 0x009896800000895d */ /* 0x004fea0003900000 */
[----:B------:R-:W2:Y:S02]  /*bef0*/  @!P0 SYNCS.PHASECHK.TRANS64 P0, [R167+URZ], R166 ;  /* 0x000000a6a70085a7 */ /* 0x000ea4000800007f */
[----:B--2---:R-:W-:Y:S05]  /*bf00*/  @!P0 BRA `(.L_x_23) ;  /* 0xfffffffc00ec8947 */ /* 0x004fea000383ffff */
[----:B------:R-:W-:Y:S05]  /*bf10*/  BRA `(.L_x_22) ;  /* 0xffffff6c00287947 */ /* 0x000fea000383ffff */
.L_x_202:
[----:B------:R-:W-:Y:S01]  /*bf20*/  BSSY B1, `(.L_x_224) ;  /* 0x0000006000017945 */ /* 0x000fe20003800000 */
[----:B------:R-:W-:-:S07]  /*bf30*/  IMAD.MOV.U32 R4, RZ, RZ, -0x1 ;  /* 0xffffffffff047424 */ /* 0x000fce00078e00ff */
[----:B------:R-:W-:Y:S05]  /*bf40*/  WARPSYNC.COLLECTIVE R4, `(.L_x_225) ;  /* 0x00000000040c7348 */ /* 0x000fea0003c00000 */
[----:B------:R-:W-:Y:S02]  /*bf50*/  ELECT P1, UR62, PT ;  /* 0x00000000003e782f */ /* 0x000fe40003820000 */
[----:B------:R-:W-:Y:S01]  /*bf60*/  MOV R4, UR62 ;  /* 0x0000003e00047c02 */ /* 0x000fe20008000f00 */
[----:B------:R-:W-:Y:S10]  /*bf70*/  ENDCOLLECTIVE ;  /* 0x000000000000791b */ /* 0x000ff40003800000 */
.L_x_225:
[----:B------:R-:W-:Y:S05]  /*bf80*/  BSYNC B1 ;  /* 0x0000000000017941 */ /* 0x000fea0003800000 */
.L_x_224:
[----:B------:R-:W-:Y:S05]  /*bf90*/  BRA `(.L_x_226) ;  /* 0xffffffec00f47947 */ /* 0x000fea000383ffff */
.L_x_205:
[----:B-1----:R1:W2:Y:S02]  /*bfa0*/  SYNCS.PHASECHK.TRANS64.TRYWAIT P1, [R15+URZ+0x30], R6 ;  /* 0x000030060f0075a7 */ /* 0x0022a4000802017f */
[----:B--2---:R-:W-:Y:S05]  /*bfb0*/  @!P1 NANOSLEEP.SYNCS 0x989680 ;  /* 0x009896800000995d */ /* 0x004fea0003900000 */
[----:B------:R-:W2:Y:S02]  /*bfc0*/  @!P1 SYNCS.PHASECHK.TRANS64 P1, [R15+URZ+0x30], R6 ;  /* 0x000030060f0095a7 */ /* 0x000ea4000802007f */
[----:B--2---:R-:W-:Y:S05]  /*bfd0*/  @!P1 BRA `(.L_x_205) ;  /* 0xfffffffc00f09947 */ /* 0x004fea000383ffff */
[----:B------:R-:W-:Y:S05]  /*bfe0*/  BRA `(.L_x_227) ;  /* 0xfffffff000287947 */ /* 0x000fea000383ffff */
.L_x_214:
[----:B------:R-:W-:Y:S01]  /*bff0*/  BSSY B0, `(.L_x_228) ;  /* 0x0000006000007945 */ /* 0x000fe20003800000 */
[----:B------:R-:W-:-:S07]  /*c000*/  IMAD.MOV.U32 R4, RZ, RZ, -0x1 ;  /* 0xffffffffff047424 */ /* 0x000fce00078e00ff */
[----:B------:R-:W-:Y:S05]  /*c010*/  WARPSYNC.COLLECTIVE R4, `(.L_x_229) ;  /* 0x00000000040c7348 */ /* 0x000fea0003c00000 */
[----:B------:R-:W-:Y:S02]  /*c020*/  ELECT P1, UR62, PT ;  /* 0x00000000003e782f */ /* 0x000fe40003820000 */
[----:B------:R-:W-:Y:S01]  /*c030*/  MOV R4, UR62 ;  /* 0x0000003e00047c02 */ /* 0x000fe20008000f00 */
[----:B------:R-:W-:Y:S10]  /*c040*/  ENDCOLLECTIVE ;  /* 0x000000000000791b */ /* 0x000ff40003800000 */
.L_x_229:
[----:B------:R-:W-:Y:S05]  /*c050*/  BSYNC B0 ;  /* 0x0000000000007941 */ /* 0x000fea0003800000 */
.L_x_228:
[----:B------:R-:W-:Y:S01]  /*c060*/  PLOP3.LUT P0, PT, P1, PT, PT, 0x80, 0x0 ;  /* 0x000000000000781c */ /* 0x000fe20000f0f070 */
[----:B------:R-:W-:-:S12]  /*c070*/  BRA `(.L_x_230) ;  /* 0xfffffff800787947 */ /* 0x000fd8000383ffff */
.L_x_218:
[----:B0-----:R0:W1:Y:S02]  /*c080*/  SYNCS.PHASECHK.TRANS64.TRYWAIT P0, [R5+URZ], R2 ;  /* 0x00000002050075a7 */ /* 0x001064000800017f */
[----:B-1----:R-:W-:Y:S05]  /*c090*/  @!P0 NANOSLEEP.SYNCS 0x989680 ;  /* 0x009896800000895d */ /* 0x002fea0003900000 */
[----:B------:R-:W1:Y:S02]  /*c0a0*/  @!P0 SYNCS.PHASECHK.TRANS64 P0, [R5+URZ], R2 ;  /* 0x00000002050085a7 */ /* 0x000e64000800007f */
[----:B-1----:R-:W-:Y:S05]  /*c0b0*/  @!P0 BRA `(.L_x_218) ;  /* 0xfffffffc00f08947 */ /* 0x002fea000383ffff */
[----:B------:R-:W-:Y:S05]  /*c0c0*/  BRA `(.L_x_231) ;  /* 0xfffffff800bc7947 */ /* 0x000fea000383ffff */
.L_x_219:
[----:B0-----:R0:W1:Y:S02]  /*c0d0*/  SYNCS.PHASECHK.TRANS64.TRYWAIT P0, [R7+URZ], R4 ;  /* 0x00000004070075a7 */ /* 0x001064000800017f */
[----:B-1----:R-:W-:Y:S05]  /*c0e0*/  @!P0 NANOSLEEP.SYNCS 0x989680 ;  /* 0x009896800000895d */ /* 0x002fea0003900000 */
[----:B------:R-:W1:Y:S02]  /*c0f0*/  @!P0 SYNCS.PHASECHK.TRANS64 P0, [R7+URZ], R4 ;  /* 0x00000004070085a7 */ /* 0x000e64000800007f */
[----:B-1----:R-:W-:Y:S05]  /*c100*/  @!P0 BRA `(.L_x_219) ;  /* 0xfffffffc00f08947 */ /* 0x002fea000383ffff */
[----:B------:R-:W-:Y:S05]  /*c110*/  BRA `(.L_x_232) ;  /* 0xfffffff800cc7947 */ /* 0x000fea000383ffff */
.L_x_220:
[----:B0-----:R0:W1:Y:S02]  /*c120*/  SYNCS.PHASECHK.TRANS64.TRYWAIT P0, [R6+URZ], R5 ;  /* 0x00000005060075a7 */ /* 0x001064000800017f */
[----:B-1----:R-:W-:Y:S05]  /*c130*/  @!P0 NANOSLEEP.SYNCS 0x989680 ;  /* 0x009896800000895d */ /* 0x002fea0003900000 */
[----:B------:R-:W1:Y:S02]  /*c140*/  @!P0 SYNCS.PHASECHK.TRANS64 P0, [R6+URZ], R5 ;  /* 0x00000005060085a7 */ /* 0x000e64000800007f */
[----:B-1----:R-:W-:Y:S05]  /*c150*/  @!P0 BRA `(.L_x_220) ;  /* 0xfffffffc00f08947 */ /* 0x002fea000383ffff */
[----:B------:R-:W-:Y:S05]  /*c160*/  BRA `(.L_x_233) ;  /* 0xfffffff800dc7947 */ /* 0x000fea000383ffff */
.L_x_221:
[----:B0-----:R0:W1:Y:S02]  /*c170*/  SYNCS.PHASECHK.TRANS64.TRYWAIT P0, [R9+URZ], R4 ;  /* 0x00000004090075a7 */ /* 0x001064000800017f */
[----:B-1----:R-:W-:Y:S05]  /*c180*/  @!P0 NANOSLEEP.SYNCS 0x989680 ;  /* 0x009896800000895d */ /* 0x002fea0003900000 */
[----:B------:R-:W1:Y:S02]  /*c190*/  @!P0 SYNCS.PHASECHK.TRANS64 P0, [R9+URZ], R4 ;  /* 0x00000004090085a7 */ /* 0x000e64000800007f */
[----:B-1----:R-:W-:Y:S05]  /*c1a0*/  @!P0 BRA `(.L_x_221) ;  /* 0xfffffffc00f08947 */ /* 0x002fea000383ffff */
[----:B------:R-:W-:Y:S05]  /*c1b0*/  BRA `(.L_x_234) ;  /* 0xfffffff800ec7947 */ /* 0x000fea000383ffff */
.L_x_222:
[----:B0-----:R0:W1:Y:S02]  /*c1c0*/  SYNCS.PHASECHK.TRANS64.TRYWAIT P0, [R6+URZ], R5 ;  /* 0x00000005060075a7 */ /* 0x001064000800017f */
[----:B-1----:R-:W-:Y:S05]  /*c1d0*/  @!P0 NANOSLEEP.SYNCS 0x989680 ;  /* 0x009896800000895d */ /* 0x002fea0003900000 */
[----:B------:R-:W1:Y:S02]  /*c1e0*/  @!P0 SYNCS.PHASECHK.TRANS64 P0, [R6+URZ], R5 ;  /* 0x00000005060085a7 */ /* 0x000e64000800007f */
[----:B-1----:R-:W-:Y:S05]  /*c1f0*/  @!P0 BRA `(.L_x_222) ;  /* 0xfffffffc00f08947 */ /* 0x002fea000383ffff */
[----:B------:R-:W-:Y:S05]  /*c200*/  BRA `(.L_x_235) ;  /* 0xfffffff800f47947 */ /* 0x000fea000383ffff */
.L_x_236:
[----:B------:R-:W-:-:S00]  /*c210*/  BRA `(.L_x_236) ;  /* 0xfffffffc00fc7947 */ /* 0x000fc0000383ffff */
[----:B------:R-:W-:-:S00]  /*c220*/  NOP ;  /* 0x0000000000007918 */ /* 0x000fc00000000000 */
        /* <DEDUP_REMOVED lines=13> */
.L_x_237:


//--------------------- .nv.shared._ZN7cutlass13device_kernelINS_4gemm6kernel13GemmUniversalIN4cute5tupleIJiiiiEEENS1_10collective13CollectiveMmaINS1_37MainloopSm90TmaGmmaWarpSpecializedFP8ILi6ENS5_IJNS4_1CILi1EEESB_SB_EEENS1_35KernelTmaWarpSpecializedCooperativeEEENS5_IJNSA_ILi192EEENSA_ILi80EEENSA_ILi128EEEEEENS_12float_e4m3_tENS5_IJlSB_lEEESJ_SK_NS4_8TiledMMAINS4_8MMA_AtomIJNS4_4SM904GMMA30MMA_64x16x32_F32E4M3E4M3_SS_TNILNSO_7ScaleInE1ELSQ_1EEEEEENS4_6LayoutINS5_IJNSA_ILi2EEESB_SB_EEENS5_IJSB_NSA_ILi0EEESW_EEEEENS5_IJNS4_10UnderscoreESZ_SZ_EEEEENS4_13SM90_TMA_LOADENS4_14ComposedLayoutINS4_7SwizzleILi3ELi4ELi3EEENS4_18smem_ptr_flag_bitsILi8EEENST_INS5_IJNSA_ILi8EEESH_EEENS5_IJSH_SB_EEEEEEEvNS4_8identityES12_S1C_vS1D_EENS_8epilogue10collective6detail29Sm90TmaWarpSpecializedAdapterINS1G_15DefaultEpilogueISJ_SK_SK_NS1F_6thread17LinearCombinationISJ_Li1EffLNS1K_9ScaleType4KindE0ELNS_15FloatRoundStyleE2ESJ_EENS1_15EpilogueDefaultEEEEEvvEEEEvNT_6ParamsE --------------------------
	.section	.nv.shared._ZN7cutlass13device_kernelINS_4gemm6kernel13GemmUniversalIN4cute5tupleIJiiiiEEENS1_10collective13CollectiveMmaINS1_37MainloopSm90TmaGmmaWarpSpecializedFP8ILi6ENS5_IJNS4_1CILi1EEESB_SB_EEENS1_35KernelTmaWarpSpecializedCooperativeEEENS5_IJNSA_ILi192EEENSA_ILi80EEENSA_ILi128EEEEEENS_12float_e4m3_tENS5_IJlSB_lEEESJ_SK_NS4_8TiledMMAINS4_8MMA_AtomIJNS4_4SM904GMMA30MMA_64x16x32_F32E4M3E4M3_SS_TNILNSO_7ScaleInE1ELSQ_1EEEEEENS4_6LayoutINS5_IJNSA_ILi2EEESB_SB_EEENS5_IJSB_NSA_ILi0EEESW_EEEEENS5_IJNS4_10UnderscoreESZ_SZ_EEEEENS4_13SM90_TMA_LOADENS4_14ComposedLayoutINS4_7SwizzleILi3ELi4ELi3EEENS4_18smem_ptr_flag_bitsILi8EEENST_INS5_IJNSA_ILi8EEESH_EEENS5_IJSH_SB_EEEEEEEvNS4_8identityES12_S1C_vS1D_EENS_8epilogue10collective6detail29Sm90TmaWarpSpecializedAdapterINS1G_15DefaultEpilogueISJ_SK_SK_NS1F_6thread17LinearCombinationISJ_Li1EffLNS1K_9ScaleType4KindE0ELNS_15FloatRoundStyleE2ESJ_EENS1_15EpilogueDefaultEEEEEvvEEEEvNT_6ParamsE,"aw",@nobits
	.sectionflags	@""
	.align	16
	.zero		1024


//--------------------- .nv.shared.reserved.0     --------------------------
	.section	.nv.shared.reserved.0,"aw",@nobits
	.weak		__nv_reservedSMEM_offset_0_alias
	.size		__nv_reservedSMEM_offset_0_alias, 0, 0
	.other		__nv_reservedSMEM_offset_0_alias,@"STO_CUDA_RESERVED_SHARED STV_DEFAULT"
__nv_reservedSMEM_offset_0_alias:
	.zero		0


//--------------------- .nv.global                --------------------------
	.section	.nv.global,"aw",@nobits
.nv.global:
	.type		_ZN39_INTERNAL_49865255_4_k_cu_f3bbd661_53594cute1_E,@object
	.size		_ZN39_INTERNAL_49865255_4_k_cu_f3bbd661_53594cute1_E,(_ZN39_INTERNAL_49865255_4_k_cu_f3bbd661_53594cuda3std3__45__cpo6cbeginE - _ZN39_INTERNAL_49865255_4_k_cu_f3bbd661_53594cute1_E)
_ZN39_INTERNAL_49865255_4_k_cu_f3bbd661_53594cute1_E:
	.zero		1
	.type		_ZN39_INTERNAL_49865255_4_k_cu_f3bbd661_53594cuda3std3__45__cpo6cbeginE,@object
	.size		_ZN39_INTERNAL_49865255_4_k_cu_f3bbd661_53594cuda3std3__45__cpo6cbeginE,(_ZN39_INTERNAL_49865255_4_k_cu_f3bbd661_53594cuda3std3__48in_placeE - _ZN39_INTERNAL_49865255_4_k_cu_f3bbd661_53594cuda3std3__45__cpo6cbeginE)
_ZN39_INTERNAL_49865255_4_k_cu_f3bbd661_53594cuda3std3__45__cpo6cbeginE:
	.zero		1
	.type		_ZN39_INTERNAL_49865255_4_k_cu_f3bbd661_53594cuda3std3__48in_placeE,@object
	.size		_ZN39_INTERNAL_49865255_4_k_cu_f3bbd661_53594cuda3std3__48in_placeE,(_ZN39_INTERNAL_49865255_4_k_cu_f3bbd661_53594cuda3std6ranges3__45__cpo9iter_moveE - _ZN39_INTERNAL_49865255_4_k_cu_f3bbd661_53594cuda3std3__48in_placeE)
_ZN39_INTERNAL_49865255_4_k_cu_f3bbd661_53594cuda3std3__48in_placeE:
	.zero		1
	.type		_ZN39_INTERNAL_49865255_4_k_cu_f3bbd661_53594cuda3std6ranges3__45__cpo9iter_moveE,@object
	.size		_ZN39_INTERNAL_49865255_4_k_cu_f3bbd661_53594cuda3std6ranges3__45__cpo9iter_moveE,(_ZN39_INTERNAL_49865255_4_k_cu_f3bbd661_53594cuda3std3__45__cpo5beginE - _ZN39_INTERNAL_49865255_4_k_cu_f3bbd661_53594cuda3std6ranges3__45__cpo9iter_moveE)
_ZN39_INTERNAL_49865255_4_k_cu_f3bbd661_53594cuda3std6ranges3__45__cpo9iter_moveE:
	.zero		1
	.type		_ZN39_INTERNAL_49865255_4_k_cu_f3bbd661_53594cuda3std3__45__cpo5beginE,@object
	.size		_ZN39_INTERNAL_49865255_4_k_cu_f3bbd661_53594cuda3std3__45__cpo5beginE,(_ZN39_INTERNAL_49865255_4_k_cu_f3bbd661_53594cuda3std3__441_GLOBAL__N__49865255_4_k_cu_f3bbd661_53596ignoreE - _ZN39_INTERNAL_49865255_4_k_cu_f3bbd661_53594cuda3std3__45__cpo5beginE)
_ZN39_INTERNAL_49865255_4_k_cu_f3bbd661_53594cuda3std3__45__cpo5beginE:
	.zero		1
	.type		_ZN39_INTERNAL_49865255_4_k_cu_f3bbd661_53594cuda3std3__441_GLOBAL__N__49865255_4_k_cu_f3bbd661_53596ignoreE,@object
	.size		_ZN39_INTERNAL_49865255_4_k_cu_f3bbd661_53594cuda3std3__441_GLOBAL__N__49865255_4_k_cu_f3bbd661_53596ignoreE,(_ZN39_INTERNAL_49865255_4_k_cu_f3bbd661_53594cute7productE - _ZN39_INTERNAL_49865255_4_k_cu_f3bbd661_53594cuda3std3__441_GLOBAL__N__49865255_4_k_cu_f3bbd661_53596ignoreE)
_ZN39_INTERNAL_49865255_4_k_cu_f3bbd661_53594cuda3std3__441_GLOBAL__N__49865255_4_k_cu_f3bbd661_53596ignoreE:
	.zero		1
	.type		_ZN39_INTERNAL_49865255_4_k_cu_f3bbd661_53594cute7productE,@object
	.size		_ZN39_INTERNAL_49865255_4_k_cu_f3bbd661_53594cute7productE,(_ZN39_INTERNAL_49865255_4_k_cu_f3bbd661_53594cuda3std3__45__cpo3endE - _ZN39_INTERNAL_49865255_4_k_cu_f3bbd661_53594cute7productE)
_ZN39_INTERNAL_49865255_4_k_cu_f3bbd661_53594cute7productE:
	.zero		1
	.type		_ZN39_INTERNAL_49865255_4_k_cu_f3bbd661_53594cuda3std3__45__cpo3endE,@object
	.size		_ZN39_INTERNAL_49865255_4_k_cu_f3bbd661_53594cuda3std3__45__cpo3endE,(_ZN39_INTERNAL_49865255_4_k_cu_f3bbd661_53594cuda3std3__419piecewise_constructE - _ZN39_INTERNAL_49865255_4_k_cu_f3bbd661_53594cuda3std3__45__cpo3endE)
_ZN39_INTERNAL_49865255_4_k_cu_f3bbd661_53594cuda3std3__45__cpo3endE:
	.zero		1
	.type		_ZN39_INTERNAL_49865255_4_k_cu_f3bbd661_53594cuda3std3__419piecewise_constructE,@object
	.size		_ZN39_INTERNAL_49865255_4_k_cu_f3bbd661_53594cuda3std3__419piecewise_constructE,(_ZN39_INTERNAL_49865255_4_k_cu_f3bbd661_53594cuda3std3__45__cpo4cendE - _ZN39_INTERNAL_49865255_4_k_cu_f3bbd661_53594cuda3std3__419piecewise_constructE)
_ZN39_INTERNAL_49865255_4_k_cu_f3bbd661_53594cuda3std3__419piecewise_constructE:
	.zero		1
	.type		_ZN39_INTERNAL_49865255_4_k_cu_f3bbd661_53594cuda3std3__45__cpo4cendE,@object
	.size		_ZN39_INTERNAL_49865255_4_k_cu_f3bbd661_53594cuda3std3__45__cpo4cendE,(_ZN39_INTERNAL_49865255_4_k_cu_f3bbd661_53594cuda3std6ranges3__45__cpo4swapE - _ZN39_INTERNAL_49865255_4_k_cu_f3bbd661_53594cuda3std3__45__cpo4cendE)
_ZN39_INTERNAL_49865255_4_k_cu_f3bbd661_53594cuda3std3__45__cpo4cendE:
	.zero		1
	.type		_ZN39_INTERNAL_49865255_4_k_cu_f3bbd661_53594cuda3std6ranges3__45__cpo4swapE,@object
	.size		_ZN39_INTERNAL_49865255_4_k_cu_f3bbd661_53594cuda3std6ranges3__45__cpo4swapE,(.L_7 - _ZN39_INTERNAL_49865255_4_k_cu_f3bbd661_53594cuda3std6ranges3__45__cpo4swapE)
_ZN39_INTERNAL_49865255_4_k_cu_f3bbd661_53594cuda3std6ranges3__45__cpo4swapE:
	.zero		1
.L_7:


//--------------------- .nv.constant0._ZN7cutlass13device_kernelINS_4gemm6kernel13GemmUniversalIN4cute5tupleIJiiiiEEENS1_10collective13CollectiveMmaINS1_37MainloopSm90TmaGmmaWarpSpecializedFP8ILi6ENS5_IJNS4_1CILi1EEESB_SB_EEENS1_35KernelTmaWarpSpecializedCooperativeEEENS5_IJNSA_ILi192EEENSA_ILi80EEENSA_ILi128EEEEEENS_12float_e4m3_tENS5_IJlSB_lEEESJ_SK_NS4_8TiledMMAINS4_8MMA_AtomIJNS4_4SM904GMMA30MMA_64x16x32_F32E4M3E4M3_SS_TNILNSO_7ScaleInE1ELSQ_1EEEEEENS4_6LayoutINS5_IJNSA_ILi2EEESB_SB_EEENS5_IJSB_NSA_ILi0EEESW_EEEEENS5_IJNS4_10UnderscoreESZ_SZ_EEEEENS4_13SM90_TMA_LOADENS4_14ComposedLayoutINS4_7SwizzleILi3ELi4ELi3EEENS4_18smem_ptr_flag_bitsILi8EEENST_INS5_IJNSA_ILi8EEESH_EEENS5_IJSH_SB_EEEEEEEvNS4_8identityES12_S1C_vS1D_EENS_8epilogue10collective6detail29Sm90TmaWarpSpecializedAdapterINS1G_15DefaultEpilogueISJ_SK_SK_NS1F_6thread17LinearCombinationISJ_Li1EffLNS1K_9ScaleType4KindE0ELNS_15FloatRoundStyleE2ESJ_EENS1_15EpilogueDefaultEEEEEvvEEEEvNT_6ParamsE --------------------------
	.section	.nv.constant0._ZN7cutlass13device_kernelINS_4gemm6kernel13GemmUniversalIN4cute5tupleIJiiiiEEENS1_10collective13CollectiveMmaINS1_37MainloopSm90TmaGmmaWarpSpecializedFP8ILi6ENS5_IJNS4_1CILi1EEESB_SB_EEENS1_35KernelTmaWarpSpecializedCooperativeEEENS5_IJNSA_ILi192EEENSA_ILi80EEENSA_ILi128EEEEEENS_12float_e4m3_tENS5_IJlSB_lEEESJ_SK_NS4_8TiledMMAINS4_8MMA_AtomIJNS4_4SM904GMMA30MMA_64x16x32_F32E4M3E4M3_SS_TNILNSO_7ScaleInE1ELSQ_1EEEEEENS4_6LayoutINS5_IJNSA_ILi2EEESB_SB_EEENS5_IJSB_NSA_ILi0EEESW_EEEEENS5_IJNS4_10UnderscoreESZ_SZ_EEEEENS4_13SM90_TMA_LOADENS4_14ComposedLayoutINS4_7SwizzleILi3ELi4ELi3EEENS4_18smem_ptr_flag_bitsILi8EEENST_INS5_IJNSA_ILi8EEESH_EEENS5_IJSH_SB_EEEEEEEvNS4_8identityES12_S1C_vS1D_EENS_8epilogue10collective6detail29Sm90TmaWarpSpecializedAdapterINS1G_15DefaultEpilogueISJ_SK_SK_NS1F_6thread17LinearCombinationISJ_Li1EffLNS1K_9ScaleType4KindE0ELNS_15FloatRoundStyleE2ESJ_EENS1_15EpilogueDefaultEEEEEvvEEEEvNT_6ParamsE,"a",@progbits
	.sectionflags	@""
	.align	4
.nv.constant0._ZN7cutlass13device_kernelINS_4gemm6kernel13GemmUniversalIN4cute5tupleIJiiiiEEENS1_10collective13CollectiveMmaINS1_37MainloopSm90TmaGmmaWarpSpecializedFP8ILi6ENS5_IJNS4_1CILi1EEESB_SB_EEENS1_35KernelTmaWarpSpecializedCooperativeEEENS5_IJNSA_ILi192EEENSA_ILi80EEENSA_ILi128EEEEEENS_12float_e4m3_tENS5_IJlSB_lEEESJ_SK_NS4_8TiledMMAINS4_8MMA_AtomIJNS4_4SM904GMMA30MMA_64x16x32_F32E4M3E4M3_SS_TNILNSO_7ScaleInE1ELSQ_1EEEEEENS4_6LayoutINS5_IJNSA_ILi2EEESB_SB_EEENS5_IJSB_NSA_ILi0EEESW_EEEEENS5_IJNS4_10UnderscoreESZ_SZ_EEEEENS4_13SM90_TMA_LOADENS4_14ComposedLayoutINS4_7SwizzleILi3ELi4ELi3EEENS4_18smem_ptr_flag_bitsILi8EEENST_INS5_IJNSA_ILi8EEESH_EEENS5_IJSH_SB_EEEEEEEvNS4_8identityES12_S1C_vS1D_EENS_8epilogue10collective6detail29Sm90TmaWarpSpecializedAdapterINS1G_15DefaultEpilogueISJ_SK_SK_NS1F_6thread17LinearCombinationISJ_Li1EffLNS1K_9ScaleType4KindE0ELNS_15FloatRoundStyleE2ESJ_EENS1_15EpilogueDefaultEEEEEvvEEEEvNT_6ParamsE:
	.zero		1664


//--------------------- SYMBOLS --------------------------

	.type		.nv.reservedSmem.offset0,@object
	.size		.nv.reservedSmem.offset0,0x4
